	.target	sm_90a

	.elftype	@"ET_EXEC"


//--------------------- .note.nv.tkinfo           --------------------------
	.section	.note.nv.tkinfo,"",@"SHT_NOTE"
	.sectionflags	@"SHF_NOTE_NV_TKINFO"
	.tkinfo
        /*0018*/ 	.word	0x00000002
        /*0030*/ 	.string	""
        /*0030*/ 	.string	"ptxas"
        /*0030*/ 	.string	"Cuda compilation tools, release 13.0, V13.0.88"
        /*0030*/ 	.string	"Build cuda_13.0.r13.0/compiler.36424714_0"
        /*0030*/ 	.string	"-arch sm_90a -m 64 "



//--------------------- .note.nv.cuinfo           --------------------------
	.section	.note.nv.cuinfo,"",@"SHT_NOTE"
	.sectionflags	@"SHF_NOTE_NV_CUINFO"
        /*0018*/ 	.short	0x0002
        /*001a*/ 	.short	0x005a
        /*001c*/ 	.short	0x0082
	.zero		2


//--------------------- .nv.info                  --------------------------
	.section	.nv.info,"",@"SHT_CUDA_INFO"
	.align	4


	//----- nvinfo : EIATTR_REGCOUNT
	.align		4
        /*0000*/ 	.byte	0x04, 0x2f
        /*0002*/ 	.short	(.L_12 - .L_11)
	.align		4
.L_11:
        /*0004*/ 	.word	index@(_ZN7cutlass13device_kernelINS_4gemm6kernel13GemmUniversalIN4cute5tupleIJiiiiEEENS1_10collective13CollectiveMmaINS1_37MainloopSm90TmaGmmaWarpSpecializedFP8ILi4ENS5_IJNS4_1CILi4EEESB_NSA_ILi1EEEEEENS1_35KernelTmaWarpSpecializedCooperativeEEENS5_IJNSA_ILi128EEENSA_ILi256EEESG_EEENS_12float_e4m3_tENS5_IJlSC_lEEESJ_SK_NS4_8TiledMMAINS4_8MMA_AtomIJNS4_4SM904GMMA31MMA_64x256x32_F32E4M3E4M3_SS_TNILNSO_7ScaleInE1ELSQ_1EEEEEENS4_6LayoutINS5_IJNSA_ILi2EEESC_SC_EEENS5_IJSC_NSA_ILi0EEESW_EEEEENS5_IJNS4_10UnderscoreESZ_SZ_EEEEENS4_23SM90_TMA_LOAD_MULTICASTENS4_14ComposedLayoutINS4_7SwizzleILi3ELi4ELi3EEENS4_18smem_ptr_flag_bitsILi8EEENST_INS5_IJNSA_ILi8EEESG_EEENS5_IJSG_SC_EEEEEEEvNS4_8identityES12_S1C_vS1D_EENS_8epilogue10collective6detail29Sm90TmaWarpSpecializedAdapterINS1G_15DefaultEpilogueISJ_SK_SK_NS1F_6thread17LinearCombinationISJ_Li1EffLNS1K_9ScaleType4KindE0ELNS_15FloatRoundStyleE2ESJ_EENS1_15EpilogueDefaultEEEEEvvEEEEvNT_6ParamsE)
        /*0008*/ 	.word	0x000000a8


	//----- nvinfo : EIATTR_FRAME_SIZE
	.align		4
.L_12:
        /*000c*/ 	.byte	0x04, 0x11
        /*000e*/ 	.short	(.L_14 - .L_13)
	.align		4
.L_13:
        /*0010*/ 	.word	index@(_ZN7cutlass13device_kernelINS_4gemm6kernel13GemmUniversalIN4cute5tupleIJiiiiEEENS1_10collective13CollectiveMmaINS1_37MainloopSm90TmaGmmaWarpSpecializedFP8ILi4ENS5_IJNS4_1CILi4EEESB_NSA_ILi1EEEEEENS1_35KernelTmaWarpSpecializedCooperativeEEENS5_IJNSA_ILi128EEENSA_ILi256EEESG_EEENS_12float_e4m3_tENS5_IJlSC_lEEESJ_SK_NS4_8TiledMMAINS4_8MMA_AtomIJNS4_4SM904GMMA31MMA_64x256x32_F32E4M3E4M3_SS_TNILNSO_7ScaleInE1ELSQ_1EEEEEENS4_6LayoutINS5_IJNSA_ILi2EEESC_SC_EEENS5_IJSC_NSA_ILi0EEESW_EEEEENS5_IJNS4_10UnderscoreESZ_SZ_EEEEENS4_23SM90_TMA_LOAD_MULTICASTENS4_14ComposedLayoutINS4_7SwizzleILi3ELi4ELi3EEENS4_18smem_ptr_flag_bitsILi8EEENST_INS5_IJNSA_ILi8EEESG_EEENS5_IJSG_SC_EEEEEEEvNS4_8identityES12_S1C_vS1D_EENS_8epilogue10collective6detail29Sm90TmaWarpSpecializedAdapterINS1G_15DefaultEpilogueISJ_SK_SK_NS1F_6thread17LinearCombinationISJ_Li1EffLNS1K_9ScaleType4KindE0ELNS_15FloatRoundStyleE2ESJ_EENS1_15EpilogueDefaultEEEEEvvEEEEvNT_6ParamsE)
        /*0014*/ 	.word	0x000000f8


	//----- nvinfo : EIATTR_MIN_STACK_SIZE
	.align		4
.L_14:
        /*0018*/ 	.byte	0x04, 0x12
        /*001a*/ 	.short	(.L_16 - .L_15)
	.align		4
.L_15:
        /*001c*/ 	.word	index@(_ZN7cutlass13device_kernelINS_4gemm6kernel13GemmUniversalIN4cute5tupleIJiiiiEEENS1_10collective13CollectiveMmaINS1_37MainloopSm90TmaGmmaWarpSpecializedFP8ILi4ENS5_IJNS4_1CILi4EEESB_NSA_ILi1EEEEEENS1_35KernelTmaWarpSpecializedCooperativeEEENS5_IJNSA_ILi128EEENSA_ILi256EEESG_EEENS_12float_e4m3_tENS5_IJlSC_lEEESJ_SK_NS4_8TiledMMAINS4_8MMA_AtomIJNS4_4SM904GMMA31MMA_64x256x32_F32E4M3E4M3_SS_TNILNSO_7ScaleInE1ELSQ_1EEEEEENS4_6LayoutINS5_IJNSA_ILi2EEESC_SC_EEENS5_IJSC_NSA_ILi0EEESW_EEEEENS5_IJNS4_10UnderscoreESZ_SZ_EEEEENS4_23SM90_TMA_LOAD_MULTICASTENS4_14ComposedLayoutINS4_7SwizzleILi3ELi4ELi3EEENS4_18smem_ptr_flag_bitsILi8EEENST_INS5_IJNSA_ILi8EEESG_EEENS5_IJSG_SC_EEEEEEEvNS4_8identityES12_S1C_vS1D_EENS_8epilogue10collective6detail29Sm90TmaWarpSpecializedAdapterINS1G_15DefaultEpilogueISJ_SK_SK_NS1F_6thread17LinearCombinationISJ_Li1EffLNS1K_9ScaleType4KindE0ELNS_15FloatRoundStyleE2ESJ_EENS1_15EpilogueDefaultEEEEEvvEEEEvNT_6ParamsE)
        /*0020*/ 	.word	0x000000f8
.L_16:


//--------------------- .nv.compat                --------------------------
	.section	.nv.compat,"",@"SHT_CUDA_COMPAT_INFO"
	.align	4
        /*0000*/ 	.byte	0x02, 0x09, 0x01, 0x00, 0x02, 0x02, 0x04, 0x00, 0x02, 0x05, 0x05, 0x00, 0x03, 0x07, 0x01, 0x01
        /*0010*/ 	.byte	0x02, 0x03, 0x01, 0x00, 0x02, 0x06, 0x01, 0x00, 0x04, 0x0b, 0x08, 0x00, 0x00, 0x00, 0x00, 0x00
        /*0020*/ 	.byte	0x00, 0x00, 0x00, 0x00


//--------------------- .nv.info._ZN7cutlass13device_kernelINS_4gemm6kernel13GemmUniversalIN4cute5tupleIJiiiiEEENS1_10collective13CollectiveMmaINS1_37MainloopSm90TmaGmmaWarpSpecializedFP8ILi4ENS5_IJNS4_1CILi4EEESB_NSA_ILi1EEEEEENS1_35KernelTmaWarpSpecializedCooperativeEEENS5_IJNSA_ILi128EEENSA_ILi256EEESG_EEENS_12float_e4m3_tENS5_IJlSC_lEEESJ_SK_NS4_8TiledMMAINS4_8MMA_AtomIJNS4_4SM904GMMA31MMA_64x256x32_F32E4M3E4M3_SS_TNILNSO_7ScaleInE1ELSQ_1EEEEEENS4_6LayoutINS5_IJNSA_ILi2EEESC_SC_EEENS5_IJSC_NSA_ILi0EEESW_EEEEENS5_IJNS4_10UnderscoreESZ_SZ_EEEEENS4_23SM90_TMA_LOAD_MULTICASTENS4_14ComposedLayoutINS4_7SwizzleILi3ELi4ELi3EEENS4_18smem_ptr_flag_bitsILi8EEENST_INS5_IJNSA_ILi8EEESG_EEENS5_IJSG_SC_EEEEEEEvNS4_8identityES12_S1C_vS1D_EENS_8epilogue10collective6detail29Sm90TmaWarpSpecializedAdapterINS1G_15DefaultEpilogueISJ_SK_SK_NS1F_6thread17LinearCombinationISJ_Li1EffLNS1K_9ScaleType4KindE0ELNS_15FloatRoundStyleE2ESJ_EENS1_15EpilogueDefaultEEEEEvvEEEEvNT_6ParamsE --------------------------
	.section	.nv.info._ZN7cutlass13device_kernelINS_4gemm6kernel13GemmUniversalIN4cute5tupleIJiiiiEEENS1_10collective13CollectiveMmaINS1_37MainloopSm90TmaGmmaWarpSpecializedFP8ILi4ENS5_IJNS4_1CILi4EEESB_NSA_ILi1EEEEEENS1_35KernelTmaWarpSpecializedCooperativeEEENS5_IJNSA_ILi128EEENSA_ILi256EEESG_EEENS_12float_e4m3_tENS5_IJlSC_lEEESJ_SK_NS4_8TiledMMAINS4_8MMA_AtomIJNS4_4SM904GMMA31MMA_64x256x32_F32E4M3E4M3_SS_TNILNSO_7ScaleInE1ELSQ_1EEEEEENS4_6LayoutINS5_IJNSA_ILi2EEESC_SC_EEENS5_IJSC_NSA_ILi0EEESW_EEEEENS5_IJNS4_10UnderscoreESZ_SZ_EEEEENS4_23SM90_TMA_LOAD_MULTICASTENS4_14ComposedLayoutINS4_7SwizzleILi3ELi4ELi3EEENS4_18smem_ptr_flag_bitsILi8EEENST_INS5_IJNSA_ILi8EEESG_EEENS5_IJSG_SC_EEEEEEEvNS4_8identityES12_S1C_vS1D_EENS_8epilogue10collective6detail29Sm90TmaWarpSpecializedAdapterINS1G_15DefaultEpilogueISJ_SK_SK_NS1F_6thread17LinearCombinationISJ_Li1EffLNS1K_9ScaleType4KindE0ELNS_15FloatRoundStyleE2ESJ_EENS1_15EpilogueDefaultEEEEEvvEEEEvNT_6ParamsE,"",@"SHT_CUDA_INFO"
	.sectionflags	@""
	.align	4


	//----- nvinfo : EIATTR_CUDA_API_VERSION
	.align		4
        /*0000*/ 	.byte	0x04, 0x37
        /*0002*/ 	.short	(.L_18 - .L_17)
.L_17:
        /*0004*/ 	.word	0x00000082


	//----- nvinfo : EIATTR_KPARAM_INFO
	.align		4
.L_18:
        /*0008*/ 	.byte	0x04, 0x17
        /*000a*/ 	.short	(.L_20 - .L_19)
.L_19:
        /*000c*/ 	.word	0x00000000
        /*0010*/ 	.short	0x0000
        /*0012*/ 	.short	0x0070
        /*0014*/ 	.byte	0x00, 0xf0, 0x01, 0x10


	//----- nvinfo : EIATTR_SPARSE_MMA_MASK
	.align		4
.L_20:
        /*0018*/ 	.byte	0x03, 0x50
        /*001a*/ 	.short	0x0000


	//----- nvinfo : EIATTR_MAXREG_COUNT
	.align		4
        /*001c*/ 	.byte	0x03, 0x1b
        /*001e*/ 	.short	0x00a8


	//----- nvinfo : EIATTR_NUM_BARRIERS
	.align		4
        /*0020*/ 	.byte	0x02, 0x4c
        /*0022*/ 	.byte	0x01
	.zero		1


	//----- nvinfo : EIATTR_ANNOTATIONS
	.align		4
        /*0024*/ 	.byte	0x04, 0x55
        /*0026*/ 	.short	(.L_22 - .L_21)


	//   ....[0]....
.L_21:
        /*0028*/ 	.word	0x00000001
        /*002c*/ 	.byte	0x30, 0x07, 0x00, 0x00, 0x01, 0x00, 0x00, 0x00, 0x20, 0x08, 0x00, 0x00, 0x01, 0x00, 0x00, 0x00
        /* <DEDUP_REMOVED lines=192> */
        /*0c3c*/ 	.byte	0xf0, 0x05, 0x01, 0x00


	//----- nvinfo : EIATTR_MERCURY_ISA_VERSION
	.align		4
.L_22:
        /*0c40*/ 	.byte	0x03, 0x5f
        /*0c42*/ 	.short	0x0101


	//----- nvinfo : EIATTR_INT_WARP_WIDE_INSTR_OFFSETS
	.align		4
        /*0c44*/ 	.byte	0x04, 0x31
        /*0c46*/ 	.short	(.L_24 - .L_23)


	//   ....[0]....
.L_23:
        /*0c48*/ 	.word	0x00000570


	//   ....[1]....
        /*0c4c*/ 	.word	0x00000580


	//   ....[2]....
        /*0c50*/ 	.word	0x00000700


	//   ....[3]....
        /*0c54*/ 	.word	0x000053e0


	//----- nvinfo : EIATTR_COOP_GROUP_MASK_REGIDS
	.align		4
.L_24:
        /*0c58*/ 	.byte	0x04, 0x29
        /*0c5a*/ 	.short	(.L_26 - .L_25)


	//   ....[0]....
.L_25:
        /*0c5c*/ 	.word	0xffffffff


	//   ....[1]....
        /*0c60*/ 	.word	0xffffffff


	//   ....[2]....
        /*0c64*/ 	.word	0xffffffff


	//   ....[3]....
        /*0c68*/ 	.word	0xffffffff


	//   ....[4]....
        /*0c6c*/ 	.word	0xffffffff


	//   ....[5]....
        /*0c70*/ 	.word	0xffffffff


	//----- nvinfo : EIATTR_COOP_GROUP_INSTR_OFFSETS
	.align		4
.L_26:
        /*0c74*/ 	.byte	0x04, 0x28
        /*0c76*/ 	.short	(.L_28 - .L_27)


	//   ....[0]....
.L_27:
        /*0c78*/ 	.word	0x00000070


	//   ....[1]....
        /*0c7c*/ 	.word	0x00000080


	//   ....[2]....
        /*0c80*/ 	.word	0x000001a0


	//   ....[3]....
        /*0c84*/ 	.word	0x000003d0


	//   ....[4]....
        /*0c88*/ 	.word	0x00000860


	//   ....[5]....
        /*0c8c*/ 	.word	0x000015e0


	//----- nvinfo : EIATTR_REG_RECONFIG
	.align		4
.L_28:
        /*0c90*/ 	.byte	0x01, 0x54
	.zero		2


	//----- nvinfo : EIATTR_MBARRIER_INSTR_OFFSETS
	.align		4
        /*0c94*/ 	.byte	0x04, 0x39
        /*0c96*/ 	.short	(.L_30 - .L_29)


	//   ....[0]....
.L_29:
        /*0c98*/ 	.word	0x00000340
        /*0c9c*/ 	.word	0x000000ff
        /*0ca0*/ 	.word	0x00000000
        /*0ca4*/ 	.short	0x0100
        /*0ca6*/ 	.byte	0x09
	.zero		1


	//   ....[1]....
        /*0ca8*/ 	.word	0x00000350
        /*0cac*/ 	.word	0x000000ff
        /*0cb0*/ 	.word	0x00000020
        /*0cb4*/ 	.short	0x0100
        /*0cb6*/ 	.byte	0x09
	.zero		1


	//   ....[2]....
        /*0cb8*/ 	.word	0x00000360
        /*0cbc*/ 	.word	0x000000ff
        /*0cc0*/ 	.word	0x00000008
        /*0cc4*/ 	.short	0x0100
        /*0cc6*/ 	.byte	0x09
	.zero		1


	//   ....[3]....
        /*0cc8*/ 	.word	0x00000370
        /*0ccc*/ 	.word	0x000000ff
        /*0cd0*/ 	.word	0x00000028
        /*0cd4*/ 	.short	0x0100
        /*0cd6*/ 	.byte	0x09
	.zero		1


	//   ....[4]....
        /*0cd8*/ 	.word	0x00000380
        /*0cdc*/ 	.word	0x000000ff
        /*0ce0*/ 	.word	0x00000010
        /*0ce4*/ 	.short	0x0100
        /*0ce6*/ 	.byte	0x09
	.zero		1


	//   ....[5]....
        /*0ce8*/ 	.word	0x00000390
        /*0cec*/ 	.word	0x000000ff
        /*0cf0*/ 	.word	0x00000030
        /*0cf4*/ 	.short	0x0100
        /*0cf6*/ 	.byte	0x09
	.zero		1


	//   ....[6]....
        /*0cf8*/ 	.word	0x000003a0
        /*0cfc*/ 	.word	0x000000ff
        /*0d00*/ 	.word	0x00000018
        /*0d04*/ 	.short	0x0100
        /*0d06*/ 	.byte	0x09
	.zero		1


	//   ....[7]....
        /*0d08*/ 	.word	0x000003b0
        /*0d0c*/ 	.word	0x000000ff
        /*0d10*/ 	.word	0x00000038
        /*0d14*/ 	.short	0x0100
        /*0d16*/ 	.byte	0x09
	.zero		1


	//   ....[8]....
        /*0d18*/ 	.word	0x00000780
        /*0d1c*/ 	.word	0x000000ff
        /*0d20*/ 	.word	0x00000050
        /*0d24*/ 	.short	0x0100
        /*0d26*/ 	.byte	0x06
	.zero		1


	//   ....[9]....
        /*0d28*/ 	.word	0x000007e0
        /*0d2c*/ 	.word	0x000000ff
        /*0d30*/ 	.word	0x00000058
        /*0d34*/ 	.short	0x0100
        /*0d36*/ 	.byte	0x06
	.zero		1


	//   ....[10]....
        /*0d38*/ 	.word	0x00001de0
        /*0d3c*/ 	.word	0x000000ff
        /*0d40*/ 	.word	0x00000000
        /*0d44*/ 	.short	0x010a
        /*0d46*/ 	.byte	0x06
	.zero		1


	//   ....[11]....
        /*0d48*/ 	.word	0x00001e20
        /*0d4c*/ 	.word	0x000000ff
        /*0d50*/ 	.word	0x00000000
        /*0d54*/ 	.short	0x010a
        /*0d56*/ 	.byte	0x06
	.zero		1


	//   ....[12]....
        /*0d58*/ 	.word	0x000030f0
        /*0d5c*/ 	.word	0x000000ff
        /*0d60*/ 	.word	0x00000000
        /*0d64*/ 	.short	0x010a
        /*0d66*/ 	.byte	0x09
	.zero		1


	//   ....[13]....
        /*0d68*/ 	.word	0x00003130
        /*0d6c*/ 	.word	0x000000ff
        /*0d70*/ 	.word	0x00000000
        /*0d74*/ 	.short	0x010a
        /*0d76*/ 	.byte	0x09
	.zero		1


	//   ....[14]....
        /*0d78*/ 	.word	0x00004270
        /*0d7c*/ 	.word	0x000000e5
        /*0d80*/ 	.word	0x00000000
        /*0d84*/ 	.short	0x0101
        /*0d86*/ 	.byte	0x3f
	.zero		1


	//   ....[15]....
        /*0d88*/ 	.word	0x00005480
        /*0d8c*/ 	.word	0x00000018
        /*0d90*/ 	.word	0x00000000
        /*0d94*/ 	.short	0x0101
        /*0d96*/ 	.byte	0x3f
	.zero		1


	//   ....[16]....
        /*0d98*/ 	.word	0x0000f7c0
        /*0d9c*/ 	.word	0x0000000b
        /*0da0*/ 	.word	0x00000020
        /*0da4*/ 	.short	0x010a
        /*0da6*/ 	.byte	0x3f
	.zero		1


	//   ....[17]....
        /*0da8*/ 	.word	0x0000fc00
        /*0dac*/ 	.word	0x00000003
        /*0db0*/ 	.word	0x00000058
        /*0db4*/ 	.short	0x0101
        /*0db6*/ 	.byte	0x3f
	.zero		1


	//   ....[18]....
        /*0db8*/ 	.word	0x00010340
        /*0dbc*/ 	.word	0x00000007
        /*0dc0*/ 	.word	0x00000000
        /*0dc4*/ 	.short	0x010a
        /*0dc6*/ 	.byte	0x3f
	.zero		1


	//   ....[19]....
        /*0dc8*/ 	.word	0x000103c0
        /*0dcc*/ 	.word	0x00000009
        /*0dd0*/ 	.word	0x00000000
        /*0dd4*/ 	.short	0x010a
        /*0dd6*/ 	.byte	0x3f
	.zero		1


	//   ....[20]....
        /*0dd8*/ 	.word	0x00010450
        /*0ddc*/ 	.word	0x00000006
        /*0de0*/ 	.word	0x00000000
        /*0de4*/ 	.short	0x010a
        /*0de6*/ 	.byte	0x3f
	.zero		1


	//   ....[21]....
        /*0de8*/ 	.word	0x000104e0
        /*0dec*/ 	.word	0x00000003
        /*0df0*/ 	.word	0x00000000
        /*0df4*/ 	.short	0x010a
        /*0df6*/ 	.byte	0x3f
	.zero		1


	//   ....[22]....
        /*0df8*/ 	.word	0x00010550
        /*0dfc*/ 	.word	0x00000003
        /*0e00*/ 	.word	0x00000000
        /*0e04*/ 	.short	0x010a
        /*0e06*/ 	.byte	0x3f
	.zero		1


	//   ....[23]....
        /*0e08*/ 	.word	0x000105c0
        /*0e0c*/ 	.word	0x00000000
        /*0e10*/ 	.word	0x00000000
        /*0e14*/ 	.short	0x010a
        /*0e16*/ 	.byte	0x3f
	.zero		1


	//   ....[24]....
        /*0e18*/ 	.word	0x000106a0
        /*0e1c*/ 	.word	0x0000000b
        /*0e20*/ 	.word	0x00000020
        /*0e24*/ 	.short	0x010a
        /*0e26*/ 	.byte	0x3f
	.zero		1


	//   ....[25]....
        /*0e28*/ 	.word	0x00010770
        /*0e2c*/ 	.word	0x00000007
        /*0e30*/ 	.word	0x00000000
        /*0e34*/ 	.short	0x010a
        /*0e36*/ 	.byte	0x3f
	.zero		1


	//   ....[26]....
        /*0e38*/ 	.word	0x000107c0
        /*0e3c*/ 	.word	0x00000009
        /*0e40*/ 	.word	0x00000000
        /*0e44*/ 	.short	0x010a
        /*0e46*/ 	.byte	0x3f
	.zero		1


	//   ....[27]....
        /*0e48*/ 	.word	0x00010810
        /*0e4c*/ 	.word	0x00000006
        /*0e50*/ 	.word	0x00000000
        /*0e54*/ 	.short	0x010a
        /*0e56*/ 	.byte	0x3f
	.zero		1


	//----- nvinfo : EIATTR_NUM_MBARRIERS
	.align		4
.L_30:
        /*0e58*/ 	.byte	0x03, 0x38
        /*0e5a*/ 	.short	0x000a


	//----- nvinfo : EIATTR_EXIT_INSTR_OFFSETS
	.align		4
        /*0e5c*/ 	.byte	0x04, 0x1c
        /*0e5e*/ 	.short	(.L_32 - .L_31)


	//   ....[0]....
.L_31:
        /*0e60*/ 	.word	0x000009f0


	//   ....[1]....
        /*0e64*/ 	.word	0x00001280


	//   ....[2]....
        /*0e68*/ 	.word	0x0000ed80


	//   ....[3]....
        /*0e6c*/ 	.word	0x0000f310


	//   ....[4]....
        /*0e70*/ 	.word	0x00010530


	//----- nvinfo : EIATTR_MAX_THREADS
	.align		4
.L_32:
        /*0e74*/ 	.byte	0x04, 0x05
        /*0e76*/ 	.short	(.L_34 - .L_33)
.L_33:
        /*0e78*/ 	.word	0x00000180
        /*0e7c*/ 	.word	0x00000001
        /*0e80*/ 	.word	0x00000001


	//----- nvinfo : EIATTR_CRS_STACK_SIZE
	.align		4
.L_34:
        /*0e84*/ 	.byte	0x04, 0x1e
        /*0e86*/ 	.short	(.L_36 - .L_35)
.L_35:
        /*0e88*/ 	.word	0x00000000


	//----- nvinfo : EIATTR_CBANK_PARAM_SIZE
	.align		4
.L_36:
        /*0e8c*/ 	.byte	0x03, 0x19
        /*0e8e*/ 	.short	0x0470


	//----- nvinfo : EIATTR_PARAM_CBANK
	.align		4
        /*0e90*/ 	.byte	0x04, 0x0a
        /*0e92*/ 	.short	(.L_38 - .L_37)
	.align		4
.L_37:
        /*0e94*/ 	.word	index@(.nv.constant0._ZN7cutlass13device_kernelINS_4gemm6kernel13GemmUniversalIN4cute5tupleIJiiiiEEENS1_10collective13CollectiveMmaINS1_37MainloopSm90TmaGmmaWarpSpecializedFP8ILi4ENS5_IJNS4_1CILi4EEESB_NSA_ILi1EEEEEENS1_35KernelTmaWarpSpecializedCooperativeEEENS5_IJNSA_ILi128EEENSA_ILi256EEESG_EEENS_12float_e4m3_tENS5_IJlSC_lEEESJ_SK_NS4_8TiledMMAINS4_8MMA_AtomIJNS4_4SM904GMMA31MMA_64x256x32_F32E4M3E4M3_SS_TNILNSO_7ScaleInE1ELSQ_1EEEEEENS4_6LayoutINS5_IJNSA_ILi2EEESC_SC_EEENS5_IJSC_NSA_ILi0EEESW_EEEEENS5_IJNS4_10UnderscoreESZ_SZ_EEEEENS4_23SM90_TMA_LOAD_MULTICASTENS4_14ComposedLayoutINS4_7SwizzleILi3ELi4ELi3EEENS4_18smem_ptr_flag_bitsILi8EEENST_INS5_IJNSA_ILi8EEESG_EEENS5_IJSG_SC_EEEEEEEvNS4_8identityES12_S1C_vS1D_EENS_8epilogue10collective6detail29Sm90TmaWarpSpecializedAdapterINS1G_15DefaultEpilogueISJ_SK_SK_NS1F_6thread17LinearCombinationISJ_Li1EffLNS1K_9ScaleType4KindE0ELNS_15FloatRoundStyleE2ESJ_EENS1_15EpilogueDefaultEEEEEvvEEEEvNT_6ParamsE)
        /*0e98*/ 	.short	0x0210
        /*0e9a*/ 	.short	0x0470


	//----- nvinfo : EIATTR_SW_WAR
	.align		4
.L_38:
        /*0e9c*/ 	.byte	0x04, 0x36
        /*0e9e*/ 	.short	(.L_40 - .L_39)
.L_39:
        /*0ea0*/ 	.word	0x00000008
.L_40:


//--------------------- .nv.callgraph             --------------------------
	.section	.nv.callgraph,"",@"SHT_CUDA_CALLGRAPH"
	.align	4
	.sectionentsize	8
	.align		4
        /*0000*/ 	.word	0x00000000
	.align		4
        /*0004*/ 	.word	0xffffffff
	.align		4
        /*0008*/ 	.word	0x00000000
	.align		4
        /*000c*/ 	.word	0xfffffffe
	.align		4
        /*0010*/ 	.word	0x00000000
	.align		4
        /*0014*/ 	.word	0xfffffffd
	.align		4
        /*0018*/ 	.word	0x00000000
	.align		4
        /*001c*/ 	.word	0xfffffffc


//--------------------- .nv.constant4             --------------------------
	.section	.nv.constant4,"a",@progbits
	.align	8
	.align		8
.nv.constant4:
        /*0000*/ 	.dword	_ZN40_INTERNAL_71d39c73_4_k_cu_dc5d7c7e_223024cuda3std3__45__cpo5beginE
	.align		8
        /*0008*/ 	.dword	_ZN40_INTERNAL_71d39c73_4_k_cu_dc5d7c7e_223024cuda3std3__45__cpo3endE
	.align		8
        /*0010*/ 	.dword	_ZN40_INTERNAL_71d39c73_4_k_cu_dc5d7c7e_223024cuda3std3__45__cpo6cbeginE
	.align		8
        /*0018*/ 	.dword	_ZN40_INTERNAL_71d39c73_4_k_cu_dc5d7c7e_223024cuda3std3__45__cpo4cendE
	.align		8
        /*0020*/ 	.dword	_ZN40_INTERNAL_71d39c73_4_k_cu_dc5d7c7e_223024cuda3std3__442_GLOBAL__N__71d39c73_4_k_cu_dc5d7c7e_223026ignoreE
	.align		8
        /*0028*/ 	.dword	_ZN40_INTERNAL_71d39c73_4_k_cu_dc5d7c7e_223024cuda3std3__419piecewise_constructE
	.align		8
        /*0030*/ 	.dword	_ZN40_INTERNAL_71d39c73_4_k_cu_dc5d7c7e_223024cuda3std3__48in_placeE
	.align		8
        /*0038*/ 	.dword	_ZN40_INTERNAL_71d39c73_4_k_cu_dc5d7c7e_223024cuda3std6ranges3__45__cpo4swapE
	.align		8
        /*0040*/ 	.dword	_ZN40_INTERNAL_71d39c73_4_k_cu_dc5d7c7e_223024cuda3std6ranges3__45__cpo9iter_moveE
	.align		8
        /*0048*/ 	.dword	_ZN40_INTERNAL_71d39c73_4_k_cu_dc5d7c7e_223024cute7productE
	.align		8
        /*0050*/ 	.dword	_ZN40_INTERNAL_71d39c73_4_k_cu_dc5d7c7e_223024cute1_E


//--------------------- .text._ZN7cutlass13device_kernelINS_4gemm6kernel13GemmUniversalIN4cute5tupleIJiiiiEEENS1_10collective13CollectiveMmaINS1_37MainloopSm90TmaGmmaWarpSpecializedFP8ILi4ENS5_IJNS4_1CILi4EEESB_NSA_ILi1EEEEEENS1_35KernelTmaWarpSpecializedCooperativeEEENS5_IJNSA_ILi128EEENSA_ILi256EEESG_EEENS_12float_e4m3_tENS5_IJlSC_lEEESJ_SK_NS4_8TiledMMAINS4_8MMA_AtomIJNS4_4SM904GMMA31MMA_64x256x32_F32E4M3E4M3_SS_TNILNSO_7ScaleInE1ELSQ_1EEEEEENS4_6LayoutINS5_IJNSA_ILi2EEESC_SC_EEENS5_IJSC_NSA_ILi0EEESW_EEEEENS5_IJNS4_10UnderscoreESZ_SZ_EEEEENS4_23SM90_TMA_LOAD_MULTICASTENS4_14ComposedLayoutINS4_7SwizzleILi3ELi4ELi3EEENS4_18smem_ptr_flag_bitsILi8EEENST_INS5_IJNSA_ILi8EEESG_EEENS5_IJSG_SC_EEEEEEEvNS4_8identityES12_S1C_vS1D_EENS_8epilogue10collective6detail29Sm90TmaWarpSpecializedAdapterINS1G_15DefaultEpilogueISJ_SK_SK_NS1F_6thread17LinearCombinationISJ_Li1EffLNS1K_9ScaleType4KindE0ELNS_15FloatRoundStyleE2ESJ_EENS1_15EpilogueDefaultEEEEEvvEEEEvNT_6ParamsE --------------------------
	.section	.text._ZN7cutlass13device_kernelINS_4gemm6kernel13GemmUniversalIN4cute5tupleIJiiiiEEENS1_10collective13CollectiveMmaINS1_37MainloopSm90TmaGmmaWarpSpecializedFP8ILi4ENS5_IJNS4_1CILi4EEESB_NSA_ILi1EEEEEENS1_35KernelTmaWarpSpecializedCooperativeEEENS5_IJNSA_ILi128EEENSA_ILi256EEESG_EEENS_12float_e4m3_tENS5_IJlSC_lEEESJ_SK_NS4_8TiledMMAINS4_8MMA_AtomIJNS4_4SM904GMMA31MMA_64x256x32_F32E4M3E4M3_SS_TNILNSO_7ScaleInE1ELSQ_1EEEEEENS4_6LayoutINS5_IJNSA_ILi2EEESC_SC_EEENS5_IJSC_NSA_ILi0EEESW_EEEEENS5_IJNS4_10UnderscoreESZ_SZ_EEEEENS4_23SM90_TMA_LOAD_MULTICASTENS4_14ComposedLayoutINS4_7SwizzleILi3ELi4ELi3EEENS4_18smem_ptr_flag_bitsILi8EEENST_INS5_IJNSA_ILi8EEESG_EEENS5_IJSG_SC_EEEEEEEvNS4_8identityES12_S1C_vS1D_EENS_8epilogue10collective6detail29Sm90TmaWarpSpecializedAdapterINS1G_15DefaultEpilogueISJ_SK_SK_NS1F_6thread17LinearCombinationISJ_Li1EffLNS1K_9ScaleType4KindE0ELNS_15FloatRoundStyleE2ESJ_EENS1_15EpilogueDefaultEEEEEvvEEEEvNT_6ParamsE,"ax",@progbits
	.align	128
.text._ZN7cutlass13device_kernelINS_4gemm6kernel13GemmUniversalIN4cute5tupleIJiiiiEEENS1_10collective13CollectiveMmaINS1_37MainloopSm90TmaGmmaWarpSpecializedFP8ILi4ENS5_IJNS4_1CILi4EEESB_NSA_ILi1EEEEEENS1_35KernelTmaWarpSpecializedCooperativeEEENS5_IJNSA_ILi128EEENSA_ILi256EEESG_EEENS_12float_e4m3_tENS5_IJlSC_lEEESJ_SK_NS4_8TiledMMAINS4_8MMA_AtomIJNS4_4SM904GMMA31MMA_64x256x32_F32E4M3E4M3_SS_TNILNSO_7ScaleInE1ELSQ_1EEEEEENS4_6LayoutINS5_IJNSA_ILi2EEESC_SC_EEENS5_IJSC_NSA_ILi0EEESW_EEEEENS5_IJNS4_10UnderscoreESZ_SZ_EEEEENS4_23SM90_TMA_LOAD_MULTICASTENS4_14ComposedLayoutINS4_7SwizzleILi3ELi4ELi3EEENS4_18smem_ptr_flag_bitsILi8EEENST_INS5_IJNSA_ILi8EEESG_EEENS5_IJSG_SC_EEEEEEEvNS4_8identityES12_S1C_vS1D_EENS_8epilogue10collective6detail29Sm90TmaWarpSpecializedAdapterINS1G_15DefaultEpilogueISJ_SK_SK_NS1F_6thread17LinearCombinationISJ_Li1EffLNS1K_9ScaleType4KindE0ELNS_15FloatRoundStyleE2ESJ_EENS1_15EpilogueDefaultEEEEEvvEEEEvNT_6ParamsE:
        .type           _ZN7cutlass13device_kernelINS_4gemm6kernel13GemmUniversalIN4cute5tupleIJiiiiEEENS1_10collective13CollectiveMmaINS1_37MainloopSm90TmaGmmaWarpSpecializedFP8ILi4ENS5_IJNS4_1CILi4EEESB_NSA_ILi1EEEEEENS1_35KernelTmaWarpSpecializedCooperativeEEENS5_IJNSA_ILi128EEENSA_ILi256EEESG_EEENS_12float_e4m3_tENS5_IJlSC_lEEESJ_SK_NS4_8TiledMMAINS4_8MMA_AtomIJNS4_4SM904GMMA31MMA_64x256x32_F32E4M3E4M3_SS_TNILNSO_7ScaleInE1ELSQ_1EEEEEENS4_6LayoutINS5_IJNSA_ILi2EEESC_SC_EEENS5_IJSC_NSA_ILi0EEESW_EEEEENS5_IJNS4_10UnderscoreESZ_SZ_EEEEENS4_23SM90_TMA_LOAD_MULTICASTENS4_14ComposedLayoutINS4_7SwizzleILi3ELi4ELi3EEENS4_18smem_ptr_flag_bitsILi8EEENST_INS5_IJNSA_ILi8EEESG_EEENS5_IJSG_SC_EEEEEEEvNS4_8identityES12_S1C_vS1D_EENS_8epilogue10collective6detail29Sm90TmaWarpSpecializedAdapterINS1G_15DefaultEpilogueISJ_SK_SK_NS1F_6thread17LinearCombinationISJ_Li1EffLNS1K_9ScaleType4KindE0ELNS_15FloatRoundStyleE2ESJ_EENS1_15EpilogueDefaultEEEEEvvEEEEvNT_6ParamsE,@function
        .size           _ZN7cutlass13device_kernelINS_4gemm6kernel13GemmUniversalIN4cute5tupleIJiiiiEEENS1_10collective13CollectiveMmaINS1_37MainloopSm90TmaGmmaWarpSpecializedFP8ILi4ENS5_IJNS4_1CILi4EEESB_NSA_ILi1EEEEEENS1_35KernelTmaWarpSpecializedCooperativeEEENS5_IJNSA_ILi128EEENSA_ILi256EEESG_EEENS_12float_e4m3_tENS5_IJlSC_lEEESJ_SK_NS4_8TiledMMAINS4_8MMA_AtomIJNS4_4SM904GMMA31MMA_64x256x32_F32E4M3E4M3_SS_TNILNSO_7ScaleInE1ELSQ_1EEEEEENS4_6LayoutINS5_IJNSA_ILi2EEESC_SC_EEENS5_IJSC_NSA_ILi0EEESW_EEEEENS5_IJNS4_10UnderscoreESZ_SZ_EEEEENS4_23SM90_TMA_LOAD_MULTICASTENS4_14ComposedLayoutINS4_7SwizzleILi3ELi4ELi3EEENS4_18smem_ptr_flag_bitsILi8EEENST_INS5_IJNSA_ILi8EEESG_EEENS5_IJSG_SC_EEEEEEEvNS4_8identityES12_S1C_vS1D_EENS_8epilogue10collective6detail29Sm90TmaWarpSpecializedAdapterINS1G_15DefaultEpilogueISJ_SK_SK_NS1F_6thread17LinearCombinationISJ_Li1EffLNS1K_9ScaleType4KindE0ELNS_15FloatRoundStyleE2ESJ_EENS1_15EpilogueDefaultEEEEEvvEEEEvNT_6ParamsE,(.L_x_332 - _ZN7cutlass13device_kernelINS_4gemm6kernel13GemmUniversalIN4cute5tupleIJiiiiEEENS1_10collective13CollectiveMmaINS1_37MainloopSm90TmaGmmaWarpSpecializedFP8ILi4ENS5_IJNS4_1CILi4EEESB_NSA_ILi1EEEEEENS1_35KernelTmaWarpSpecializedCooperativeEEENS5_IJNSA_ILi128EEENSA_ILi256EEESG_EEENS_12float_e4m3_tENS5_IJlSC_lEEESJ_SK_NS4_8TiledMMAINS4_8MMA_AtomIJNS4_4SM904GMMA31MMA_64x256x32_F32E4M3E4M3_SS_TNILNSO_7ScaleInE1ELSQ_1EEEEEENS4_6LayoutINS5_IJNSA_ILi2EEESC_SC_EEENS5_IJSC_NSA_ILi0EEESW_EEEEENS5_IJNS4_10UnderscoreESZ_SZ_EEEEENS4_23SM90_TMA_LOAD_MULTICASTENS4_14ComposedLayoutINS4_7SwizzleILi3ELi4ELi3EEENS4_18smem_ptr_flag_bitsILi8EEENST_INS5_IJNSA_ILi8EEESG_EEENS5_IJSG_SC_EEEEEEEvNS4_8identityES12_S1C_vS1D_EENS_8epilogue10collective6detail29Sm90TmaWarpSpecializedAdapterINS1G_15DefaultEpilogueISJ_SK_SK_NS1F_6thread17LinearCombinationISJ_Li1EffLNS1K_9ScaleType4KindE0ELNS_15FloatRoundStyleE2ESJ_EENS1_15EpilogueDefaultEEEEEvvEEEEvNT_6ParamsE)
        .other          _ZN7cutlass13device_kernelINS_4gemm6kernel13GemmUniversalIN4cute5tupleIJiiiiEEENS1_10collective13CollectiveMmaINS1_37MainloopSm90TmaGmmaWarpSpecializedFP8ILi4ENS5_IJNS4_1CILi4EEESB_NSA_ILi1EEEEEENS1_35KernelTmaWarpSpecializedCooperativeEEENS5_IJNSA_ILi128EEENSA_ILi256EEESG_EEENS_12float_e4m3_tENS5_IJlSC_lEEESJ_SK_NS4_8TiledMMAINS4_8MMA_AtomIJNS4_4SM904GMMA31MMA_64x256x32_F32E4M3E4M3_SS_TNILNSO_7ScaleInE1ELSQ_1EEEEEENS4_6LayoutINS5_IJNSA_ILi2EEESC_SC_EEENS5_IJSC_NSA_ILi0EEESW_EEEEENS5_IJNS4_10UnderscoreESZ_SZ_EEEEENS4_23SM90_TMA_LOAD_MULTICASTENS4_14ComposedLayoutINS4_7SwizzleILi3ELi4ELi3EEENS4_18smem_ptr_flag_bitsILi8EEENST_INS5_IJNSA_ILi8EEESG_EEENS5_IJSG_SC_EEEEEEEvNS4_8identityES12_S1C_vS1D_EENS_8epilogue10collective6detail29Sm90TmaWarpSpecializedAdapterINS1G_15DefaultEpilogueISJ_SK_SK_NS1F_6thread17LinearCombinationISJ_Li1EffLNS1K_9ScaleType4KindE0ELNS_15FloatRoundStyleE2ESJ_EENS1_15EpilogueDefaultEEEEEvvEEEEvNT_6ParamsE,@"STO_CUDA_ENTRY STV_DEFAULT"
_ZN7cutlass13device_kernelINS_4gemm6kernel13GemmUniversalIN4cute5tupleIJiiiiEEENS1_10collective13CollectiveMmaINS1_37MainloopSm90TmaGmmaWarpSpecializedFP8ILi4ENS5_IJNS4_1CILi4EEESB_NSA_ILi1EEEEEENS1_35KernelTmaWarpSpecializedCooperativeEEENS5_IJNSA_ILi128EEENSA_ILi256EEESG_EEENS_12float_e4m3_tENS5_IJlSC_lEEESJ_SK_NS4_8TiledMMAINS4_8MMA_AtomIJNS4_4SM904GMMA31MMA_64x256x32_F32E4M3E4M3_SS_TNILNSO_7ScaleInE1ELSQ_1EEEEEENS4_6LayoutINS5_IJNSA_ILi2EEESC_SC_EEENS5_IJSC_NSA_ILi0EEESW_EEEEENS5_IJNS4_10UnderscoreESZ_SZ_EEEEENS4_23SM90_TMA_LOAD_MULTICASTENS4_14ComposedLayoutINS4_7SwizzleILi3ELi4ELi3EEENS4_18smem_ptr_flag_bitsILi8EEENST_INS5_IJNSA_ILi8EEESG_EEENS5_IJSG_SC_EEEEEEEvNS4_8identityES12_S1C_vS1D_EENS_8epilogue10collective6detail29Sm90TmaWarpSpecializedAdapterINS1G_15DefaultEpilogueISJ_SK_SK_NS1F_6thread17LinearCombinationISJ_Li1EffLNS1K_9ScaleType4KindE0ELNS_15FloatRoundStyleE2ESJ_EENS1_15EpilogueDefaultEEEEEvvEEEEvNT_6ParamsE:
[----:B------:R-:W0:Y:S02]  /*0000*/  LDC R1, c[0x0][0x28] ;  /* 0x00000a00ff017b82 */ /* 0x000e240000000800 */
[----:B0-----:R-:W-:Y:S01]  /*0010*/  VIADD R1, R1, 0xffffff08 ;  /* 0xffffff0801017836 */ /* 0x001fe20000000000 */
[----:B------:R-:W0:Y:S01]  /*0020*/  S2R R4, SR_TID.X ;  /* 0x0000000000047919 */ /* 0x000e220000002100 */
[----:B------:R-:W-:Y:S01]  /*0030*/  ELECT P0, URZ, PT ;  /* 0x00000000003f782f */ /* 0x000fe20003800000 */
[----:B------:R-:W-:Y:S01]  /*0040*/  BSSY B0, `(.L_x_0) ;  /* 0x0000015000007945 */ /* 0x000fe20003800000 */
[--C-:B0-----:R-:W-:Y:S02]  /*0050*/  SHF.R.U32.HI R0, RZ, 0x5, R4.reuse ;  /* 0x00000005ff007819 */ /* 0x101fe40000011604 */
[----:B------:R-:W-:-:S03]  /*0060*/  SHF.R.U32.HI R2, RZ, 0x7, R4 ;  /* 0x00000007ff027819 */ /* 0x000fc60000011604 */
[----:B------:R-:W0:Y:S04]  /*0070*/  SHFL.IDX PT, R3, R0, RZ, 0x1f ;  /* 0x00001fff00037589 */ /* 0x000e2800000e0000 */
[----:B------:R-:W1:Y:S01]  /*0080*/  SHFL.IDX PT, R2, R2, RZ, 0x1f ;  /* 0x00001fff02027589 */ /* 0x000e6200000e0000 */
[----:B0-----:R-:W-:Y:S02]  /*0090*/  R2UR UR4, R3 ;  /* 0x00000000030472ca */ /* 0x001fe400000e0000 */
[----:B-1----:R-:W-:-:S11]  /*00a0*/  R2UR UR6, R2 ;  /* 0x00000000020672ca */ /* 0x002fd600000e0000 */
[----:B------:R-:W-:Y:S02]  /*00b0*/  USHF.R.S32.HI UR5, URZ, 0x1f, UR4 ;  /* 0x0000001f3f057899 */ /* 0x000fe40008011404 */
[----:B------:R-:W-:Y:S02]  /*00c0*/  ISETP.NE.OR P0, PT, RZ, UR4, !P0 ;  /* 0x00000004ff007c0c */ /* 0x000fe4000c705670 */
[----:B------:R-:W-:-:S04]  /*00d0*/  ULEA.HI UR5, UR5, UR4, URZ, 0x2 ;  /* 0x0000000405057291 */ /* 0x000fc8000f8f103f */
[----:B------:R-:W-:-:S04]  /*00e0*/  ULOP3.LUT UR5, UR5, 0xfffffffc, URZ, 0xc0, !UPT ;  /* 0xfffffffc05057892 */ /* 0x000fc8000f8ec03f */
[----:B------:R-:W-:-:S03]  /*00f0*/  UIADD3 UR8, UR4, -UR5, URZ ;  /* 0x8000000504087290 */ /* 0x000fc6000fffe03f */
[----:B------:R-:W-:Y:S09]  /*0100*/  @P0 BRA `(.L_x_1) ;  /* 0x0000000000200947 */ /* 0x000ff20003800000 */
[----:B------:R-:W-:Y:S02]  /*0110*/  ULDC.64 UR4, c[0x0][0x198] ;  /* 0x0000660000047ab9 */ /* 0x000fe40000000a00 */
[----:B------:R-:W-:Y:S02]  /*0120*/  UIADD3 UR10, UP0, UR4, 0xf0, URZ ;  /* 0x000000f0040a7890 */ /* 0x000fe4000ff1e03f */
[----:B------:R-:W-:Y:S02]  /*0130*/  UIADD3 UR4, UP1, UR4, 0x1f0, URZ ;  /* 0x000001f004047890 */ /* 0x000fe4000ff3e03f */
[----:B------:R-:W-:Y:S02]  /*0140*/  UIADD3.X UR11, URZ, UR5, URZ, UP0, !UPT ;  /* 0x000000053f0b7290 */ /* 0x000fe400087fe43f */
[----:B------:R-:W-:-:S07]  /*0150*/  UIADD3.X UR5, URZ, UR5, URZ, UP1, !UPT ;  /* 0x000000053f057290 */ /* 0x000fce0008ffe43f */
[----:B------:R0:W-:Y:S02]  /*0160*/  UTMACCTL.PF [UR10] ;  /* 0x000000000a0079b9 */ /* 0x0001e40008040000 */
[----:B------:R0:W-:Y:S02]  /*0170*/  UTMACCTL.PF [UR4] ;  /* 0x00000000040079b9 */ /* 0x0001e40008040000 */
[----:B0-----:R-:W-:Y:S01]  /*0180*/  NOP ;  /* 0x0000000000007918 */ /* 0x001fe20000000000 */
.L_x_1:
[----:B------:R-:W-:Y:S05]  /*0190*/  BSYNC B0 ;  /* 0x0000000000007941 */ /* 0x000fea0003800000 */
.L_x_0:
[----:B------:R-:W0:Y:S01]  /*01a0*/  SHFL.IDX PT, R3, R0, RZ, 0x1f ;  /* 0x00001fff00037589 */ /* 0x000e2200000e0000 */
[----:B------:R-:W-:Y:S01]  /*01b0*/  UISETP.NE.AND UP0, UPT, UR8, 0x3, UPT ;  /* 0x000000030800788c */ /* 0x000fe2000bf05270 */
[----:B------:R-:W-:Y:S01]  /*01c0*/  SHF.R.S32.HI R2, RZ, 0x1f, R4 ;  /* 0x0000001fff027819 */ /* 0x000fe20000011404 */
[----:B------:R-:W-:Y:S02]  /*01d0*/  UIADD3 UR10, UR6, -0x1, URZ ;  /* 0xffffffff060a7890 */ /* 0x000fe4000fffe03f */
[----:B------:R-:W-:Y:S01]  /*01e0*/  ISETP.NE.AND P1, PT, RZ, UR6, PT ;  /* 0x00000006ff007c0c */ /* 0x000fe2000bf25270 */
[----:B------:R-:W-:Y:S01]  /*01f0*/  UISETP.EQ.OR UP0, UPT, UR8, URZ, !UP0 ;  /* 0x0000003f0800728c */ /* 0x000fe2000c702670 */
[----:B------:R-:W-:Y:S01]  /*0200*/  LEA.HI R2, R2, R4, RZ, 0x7 ;  /* 0x0000000402027211 */ /* 0x000fe200078f38ff */
[----:B------:R-:W-:Y:S02]  /*0210*/  UISETP.GE.U32.AND UP1, UPT, UR10, 0x2, UPT ;  /* 0x000000020a00788c */ /* 0x000fe4000bf26070 */
[----:B------:R-:W-:-:S04]  /*0220*/  UISETP.EQ.AND UP0, UPT, UR6, URZ, UP0 ;  /* 0x0000003f0600728c */ /* 0x000fc80008702270 */
[----:B------:R-:W-:-:S04]  /*0230*/  USEL UR13, URZ, 0x1, !UP0 ;  /* 0x000000013f0d7887 */ /* 0x000fc8000c000000 */
[----:B------:R-:W-:Y:S01]  /*0240*/  USEL UR13, UR13, 0x2, UP1 ;  /* 0x000000020d0d7887 */ /* 0x000fe20008800000 */
[----:B0-----:R-:W-:-:S13]  /*0250*/  ISETP.NE.AND P0, PT, R3, RZ, PT ;  /* 0x000000ff0300720c */ /* 0x001fda0003f05270 */
[----:B------:R-:W-:Y:S05]  /*0260*/  @P0 BRA `(.L_x_2) ;  /* 0x0000000000580947 */ /* 0x000fea0003800000 */
[----:B------:R-:W0:Y:S01]  /*0270*/  S2UR UR9, SR_CgaCtaId ;  /* 0x00000000000979c3 */ /* 0x000e220000008800 */
[----:B------:R-:W-:Y:S01]  /*0280*/  UMOV UR4, 0x400 ;  /* 0x0000040000047882 */ /* 0x000fe20000000000 */
[----:B------:R-:W-:Y:S01]  /*0290*/  UMOV UR5, 0x1 ;  /* 0x0000000100057882 */ /* 0x000fe20000000000 */
[----:B------:R-:W-:Y:S01]  /*02a0*/  UMOV UR6, 0xe ;  /* 0x0000000e00067882 */ /* 0x000fe20000000000 */
[----:B------:R-:W-:Y:S01]  /*02b0*/  ELECT P0, URZ, PT ;  /* 0x00000000003f782f */ /* 0x000fe20003800000 */
[----:B------:R-:W-:-:S04]  /*02c0*/  UIADD3 UR6, -UR6, 0x100000, URZ ;  /* 0x0010000006067890 */ /* 0x000fc8000fffe13f */
[----:B------:R-:W-:Y:S02]  /*02d0*/  USHF.L.U32 UR7, UR6, 0xb, URZ ;  /* 0x0000000b06077899 */ /* 0x000fe4000800063f */
[----:B------:R-:W-:Y:S02]  /*02e0*/  USHF.L.U32 UR6, UR6, 0x1, URZ ;  /* 0x0000000106067899 */ /* 0x000fe4000800063f */
[----:B0-----:R-:W-:Y:S02]  /*02f0*/  ULEA UR9, UR9, UR4, 0x18 ;  /* 0x0000000409097291 */ /* 0x001fe4000f8ec03f */
[----:B------:R-:W-:-:S04]  /*0300*/  UIADD3 UR4, -UR5, 0x100000, URZ ;  /* 0x0010000005047890 */ /* 0x000fc8000fffe13f */
[----:B------:R-:W-:Y:S02]  /*0310*/  USHF.L.U32 UR5, UR4, 0xb, URZ ;  /* 0x0000000b04057899 */ /* 0x000fe4000800063f */
[----:B------:R-:W-:Y:S01]  /*0320*/  USHF.L.U32 UR4, UR4, 0x1, URZ ;  /* 0x0000000104047899 */ /* 0x000fe2000800063f */
[----:B------:R-:W0:Y:S11]  /*0330*/  FENCE.VIEW.ASYNC.S ;  /* 0x00000000000073c6 */ /* 0x000e360000000000 */
[----:B0-----:R0:W1:Y:S01]  /*0340*/  SYNCS.EXCH.64 URZ, [UR9], UR4 ;  /* 0x00000004093f75b2 */ /* 0x0010620008000100 */
[----:B------:R0:W2:Y:S01]  /*0350*/  SYNCS.EXCH.64 URZ, [UR9+0x20], UR6 ;  /* 0x00002006093f75b2 */ /* 0x0000a20008000100 */
[----:B------:R0:W3:Y:S01]  /*0360*/  SYNCS.EXCH.64 URZ, [UR9+0x8], UR4 ;  /* 0x00000804093f75b2 */ /* 0x0000e20008000100 */
[----:B------:R0:W4:Y:S01]  /*0370*/  SYNCS.EXCH.64 URZ, [UR9+0x28], UR6 ;  /* 0x00002806093f75b2 */ /* 0x0001220008000100 */
[----:B------:R0:W0:Y:S01]  /*0380*/  SYNCS.EXCH.64 URZ, [UR9+0x10], UR4 ;  /* 0x00001004093f75b2 */ /* 0x0000220008000100 */
[----:B------:R0:W0:Y:S01]  /*0390*/  SYNCS.EXCH.64 URZ, [UR9+0x30], UR6 ;  /* 0x00003006093f75b2 */ /* 0x0000220008000100 */
[----:B------:R0:W0:Y:S01]  /*03a0*/  SYNCS.EXCH.64 URZ, [UR9+0x18], UR4 ;  /* 0x00001804093f75b2 */ /* 0x0000220008000100 */
[----:B------:R0:W0:Y:S01]  /*03b0*/  SYNCS.EXCH.64 URZ, [UR9+0x38], UR6 ;  /* 0x00003806093f75b2 */ /* 0x0000220008000100 */
[----:B------:R-:W-:Y:S01]  /*03c0*/  NOP ;  /* 0x0000000000007918 */ /* 0x000fe20000000000 */
.L_x_2:
[----:B------:R-:W5:Y:S01]  /*03d0*/  SHFL.IDX PT, R0, R0, RZ, 0x1f ;  /* 0x00001fff00007589 */ /* 0x000f6200000e0000 */
[----:B0-----:R-:W0:Y:S01]  /*03e0*/  S2UR UR9, SR_CTAID.X ;  /* 0x00000000000979c3 */ /* 0x001e220000002500 */
[----:B------:R-:W-:Y:S02]  /*03f0*/  LOP3.LUT R2, R2, 0xffffff80, RZ, 0xc0, !PT ;  /* 0xffffff8002027812 */ /* 0x000fe400078ec0ff */
[----:B------:R-:W-:Y:S02]  /*0400*/  ELECT P0, URZ, PT ;  /* 0x00000000003f782f */ /* 0x000fe40003800000 */
[----:B------:R-:W-:Y:S01]  /*0410*/  SHF.R.S32.HI R8, RZ, 0x1f, R3 ;  /* 0x0000001fff087819 */ /* 0x000fe20000011403 */
[----:B------:R-:W-:Y:S01]  /*0420*/  ULDC UR4, c[0x0][0x150] ;  /* 0x0000540000047ab9 */ /* 0x000fe20000000800 */
[----:B------:R-:W-:Y:S01]  /*0430*/  NOP ;  /* 0x0000000000007918 */ /* 0x000fe20000000000 */
[----:B------:R-:W-:Y:S01]  /*0440*/  IMAD.IADD R4, R4, 0x1, -R2 ;  /* 0x0000000104047824 */ /* 0x000fe200078e0a02 */
[----:B------:R-:W-:Y:S01]  /*0450*/  LEA.HI R8, R8, R3, RZ, 0x2 ;  /* 0x0000000308087211 */ /* 0x000fe200078f10ff */
[----:B------:R-:W1:Y:S01]  /*0460*/  S2R R2, SR_CTAID.Y ;  /* 0x0000000000027919 */ /* 0x000e620000002600 */
[----:B------:R-:W2:Y:S01]  /*0470*/  LDC R9, c[0x0][0x144] ;  /* 0x00005100ff097b82 */ /* 0x000ea20000000800 */
[----:B------:R-:W-:Y:S01]  /*0480*/  NOP ;  /* 0x0000000000007918 */ /* 0x000fe20000000000 */
[----:B------:R-:W-:-:S02]  /*0490*/  SHF.R.S32.HI R5, RZ, 0x1f, R4 ;  /* 0x0000001fff057819 */ /* 0x000fc40000011404 */
[----:B------:R-:W-:Y:S02]  /*04a0*/  LOP3.LUT R8, R8, 0x3ffffffc, RZ, 0xc0, !PT ;  /* 0x3ffffffc08087812 */ /* 0x000fe400078ec0ff */
[----:B------:R-:W-:Y:S02]  /*04b0*/  LEA.HI R5, R5, R4, RZ, 0x3 ;  /* 0x0000000405057211 */ /* 0x000fe400078f18ff */
[----:B------:R-:W3:Y:S01]  /*04c0*/  LDC R11, c[0x0][0x148] ;  /* 0x00005200ff0b7b82 */ /* 0x000ee20000000800 */
[----:B------:R-:W-:Y:S01]  /*04d0*/  IMAD.IADD R8, R3, 0x1, -R8 ;  /* 0x0000000103087824 */ /* 0x000fe200078e0a08 */
[--C-:B------:R-:W-:Y:S02]  /*04e0*/  SHF.R.S32.HI R6, RZ, 0x3, R5.reuse ;  /* 0x00000003ff067819 */ /* 0x100fe40000011405 */
[----:B------:R-:W-:Y:S02]  /*04f0*/  SHF.R.S32.HI R5, RZ, 0x1f, R5 ;  /* 0x0000001fff057819 */ /* 0x000fe40000011405 */
[----:B-----5:R-:W-:-:S02]  /*0500*/  ISETP.NE.OR P0, PT, R0, RZ, !P0 ;  /* 0x000000ff0000720c */ /* 0x020fc40004705670 */
[----:B------:R-:W-:Y:S02]  /*0510*/  LEA.HI R5, R5, R6, RZ, 0x2 ;  /* 0x0000000605057211 */ /* 0x000fe400078f10ff */
[----:B0-----:R-:W-:Y:S02]  /*0520*/  I2FP.F32.U32 R0, UR9 ;  /* 0x0000000900007c45 */ /* 0x001fe40008201000 */
[----:B------:R-:W-:-:S03]  /*0530*/  LOP3.LUT R5, R5, 0xfffffffc, RZ, 0xc0, !PT ;  /* 0xfffffffc05057812 */ /* 0x000fc600078ec0ff */
[----:B------:R-:W-:Y:S01]  /*0540*/  FMUL R7, R0, UR4 ;  /* 0x0000000400077c20 */ /* 0x000fe20008400000 */
[----:B------:R-:W-:Y:S01]  /*0550*/  ULDC UR4, c[0x0][0x154] ;  /* 0x0000550000047ab9 */ /* 0x000fe20000000800 */
[----:B------:R-:W-:Y:S02]  /*0560*/  IMAD.IADD R5, R6, 0x1, -R5 ;  /* 0x0000000106057824 */ /* 0x000fe400078e0a05 */
[----:B------:R-:W-:Y:S01]  /*0570*/  VOTEU.ALL UP0, P0 ;  /* 0x00000000003f7886 */ /* 0x000fe20000000000 */
[----:B------:R-:W-:Y:S01]  /*0580*/  VOTEU.ALL UP1, P0 ;  /* 0x00000000003f7886 */ /* 0x000fe20000020000 */
[----:B------:R-:W0:Y:S01]  /*0590*/  F2I.U32.TRUNC.NTZ R7, R7 ;  /* 0x0000000700077305 */ /* 0x000e22000020f000 */
[----:B------:R-:W-:Y:S01]  /*05a0*/  IMAD R5, R8, 0x4, R5 ;  /* 0x0000000408057824 */ /* 0x000fe200078e0205 */
[----:B-1----:R-:W-:Y:S01]  /*05b0*/  I2FP.F32.U32 R8, R2 ;  /* 0x0000000200087245 */ /* 0x002fe20000201000 */
[----:B------:R-:W1:Y:S01]  /*05c0*/  @!UP0 S2UR UR7, SR_CgaCtaId ;  /* 0x00000000000789c3 */ /* 0x000e620000008800 */
[----:B------:R-:W-:-:S02]  /*05d0*/  @!UP0 UMOV UR6, 0x400 ;  /* 0x0000040000068882 */ /* 0x000fc40000000000 */
[----:B------:R-:W-:Y:S01]  /*05e0*/  SHF.R.S32.HI R0, RZ, 0x1f, R5 ;  /* 0x0000001fff007819 */ /* 0x000fe20000011405 */
[----:B------:R-:W-:Y:S01]  /*05f0*/  FMUL R8, R8, UR4 ;  /* 0x0000000408087c20 */ /* 0x000fe20008400000 */
[----:B------:R-:W-:Y:S02]  /*0600*/  UMOV UR4, 0x20 ;  /* 0x0000002000047882 */ /* 0x000fe40000000000 */
[----:B------:R-:W-:Y:S01]  /*0610*/  LEA.HI R0, R0, R5, RZ, 0x2 ;  /* 0x0000000500007211 */ /* 0x000fe200078f10ff */
[----:B------:R-:W-:-:S04]  /*0620*/  @!UP0 UIADD3 UR4, -UR4, 0x100000, URZ ;  /* 0x0010000004048890 */ /* 0x000fc8000fffe13f */
[----:B------:R-:W-:Y:S02]  /*0630*/  @!UP0 USHF.L.U32 UR5, UR4, 0xb, URZ ;  /* 0x0000000b04058899 */ /* 0x000fe4000800063f */
[----:B------:R-:W-:Y:S01]  /*0640*/  @!UP0 USHF.L.U32 UR4, UR4, 0x1, URZ ;  /* 0x0000000104048899 */ /* 0x000fe2000800063f */
[----:B------:R-:W5:Y:S01]  /*0650*/  F2I.U32.TRUNC.NTZ R8, R8 ;  /* 0x0000000800087305 */ /* 0x000f62000020f000 */
[----:B------:R-:W-:Y:S01]  /*0660*/  LOP3.LUT R6, R0, 0xfffffffc, RZ, 0xc0, !PT ;  /* 0xfffffffc00067812 */ /* 0x000fe200078ec0ff */
[----:B0-----:R-:W-:-:S04]  /*0670*/  IMAD.MOV R10, RZ, RZ, -R7 ;  /* 0x000000ffff0a7224 */ /* 0x001fc800078e0a07 */
[----:B--2---:R-:W-:Y:S02]  /*0680*/  IMAD R0, R9, R10, UR9 ;  /* 0x0000000909007e24 */ /* 0x004fe4000f8e020a */
[C---:B------:R-:W-:Y:S02]  /*0690*/  IMAD.IADD R7, R5.reuse, 0x1, -R6 ;  /* 0x0000000105077824 */ /* 0x040fe400078e0a06 */
[----:B------:R-:W-:-:S03]  /*06a0*/  IMAD.SHL.U32 R6, R5, 0x4, RZ ;  /* 0x0000000405067824 */ /* 0x000fc600078e00ff */
[----:B------:R-:W-:Y:S01]  /*06b0*/  ISETP.NE.AND P2, PT, R7, R0, PT ;  /* 0x000000000700720c */ /* 0x000fe20003f45270 */
[----:B-1----:R-:W-:Y:S01]  /*06c0*/  @!UP0 ULEA UR6, UR7, UR6, 0x18 ;  /* 0x0000000607068291 */ /* 0x002fe2000f8ec03f */
[----:B------:R-:W-:Y:S01]  /*06d0*/  LOP3.LUT R13, R5, 0xc, R6, 0x78, !PT ;  /* 0x0000000c050d7812 */ /* 0x000fe200078e7806 */
[----:B-----5:R-:W-:Y:S01]  /*06e0*/  IMAD.MOV R12, RZ, RZ, -R8 ;  /* 0x000000ffff0c7224 */ /* 0x020fe200078e0a08 */
[----:B------:R-:W0:Y:S01]  /*06f0*/  LDC R7, c[0x0][0x140] ;  /* 0x00005000ff077b82 */ /* 0x000e220000000800 */
[----:B------:R-:W-:Y:S01]  /*0700*/  VOTEU.ALL UP0, P0 ;  /* 0x00000000003f7886 */ /* 0x000fe20000000000 */
[----:B------:R-:W-:Y:S01]  /*0710*/  LOP3.LUT P0, RZ, R4, 0x7, RZ, 0xc0, !PT ;  /* 0x0000000704ff7812 */ /* 0x000fe2000780c0ff */
[----:B---3--:R-:W-:Y:S01]  /*0720*/  IMAD R6, R11, R12, R2 ;  /* 0x0000000c0b067224 */ /* 0x008fe200078e0202 */
[----:B------:R1:W-:Y:S01]  /*0730*/  STL [R1+0x74], R13 ;  /* 0x0000740d01007387 */ /* 0x0003e20000100800 */
[----:B------:R-:W-:Y:S01]  /*0740*/  IMAD.MOV.U32 R4, RZ, RZ, 0x1 ;  /* 0x00000001ff047424 */ /* 0x000fe200078e00ff */
[----:B------:R-:W-:-:S03]  /*0750*/  ISETP.LT.U32.AND P0, PT, R13, 0x10, !P0 ;  /* 0x000000100d00780c */ /* 0x000fc60004701070 */
[----:B------:R-:W-:Y:S01]  /*0760*/  @P2 SHF.R.S32.HI R5, RZ, 0x1f, R13 ;  /* 0x0000001fff052819 */ /* 0x000fe2000001140d */
[----:B------:R-:W2:Y:S02]  /*0770*/  FENCE.VIEW.ASYNC.S ;  /* 0x00000000000073c6 */ /* 0x000ea40000000000 */
[----:B--2---:R1:W2:Y:S01]  /*0780*/  @!UP0 SYNCS.EXCH.64 URZ, [UR6+0x50], UR4 ;  /* 0x00005004063f85b2 */ /* 0x0042a20008000100 */
[----:B------:R-:W-:-:S04]  /*0790*/  @P2 LEA.HI R5, R5, R13, RZ, 0x2 ;  /* 0x0000000d05052211 */ /* 0x000fc800078f10ff */
[----:B------:R-:W-:-:S04]  /*07a0*/  @P2 SHF.R.S32.HI R5, RZ, 0x2, R5 ;  /* 0x00000002ff052819 */ /* 0x000fc80000011405 */
[----:B------:R-:W-:Y:S02]  /*07b0*/  @P2 ISETP.NE.AND P3, PT, R5, R6, PT ;  /* 0x000000060500220c */ /* 0x000fe40003f65270 */
[----:B------:R-:W-:Y:S02]  /*07c0*/  SEL R5, RZ, 0x1, !P0 ;  /* 0x00000001ff057807 */ /* 0x000fe40004000000 */
[----:B------:R-:W-:Y:S01]  /*07d0*/  @P2 SEL R4, RZ, 0x1, P3 ;  /* 0x00000001ff042807 */ /* 0x000fe20001800000 */
[----:B------:R1:W3:Y:S01]  /*07e0*/  @!UP1 SYNCS.EXCH.64 URZ, [UR6+0x58], UR4 ;  /* 0x00005804063f95b2 */ /* 0x0002e20008000100 */
[----:B0-----:R-:W-:Y:S01]  /*07f0*/  ISETP.EQ.U32.AND P4, PT, R7, 0x1, PT ;  /* 0x000000010700780c */ /* 0x001fe20003f82070 */
[----:B------:R-:W-:Y:S01]  /*0800*/  NOP ;  /* 0x0000000000007918 */ /* 0x000fe20000000000 */
[----:B------:R-:W-:-:S05]  /*0810*/  LOP3.LUT R4, R4, R5, RZ, 0xc0, !PT ;  /* 0x0000000504047212 */ /* 0x000fca00078ec0ff */
[----:B------:R1:W-:Y:S06]  /*0820*/  STL [R1+0x70], R4 ;  /* 0x0000700401007387 */ /* 0x0003ec0000100800 */
[----:B--23--:R-:W-:Y:S05]  /*0830*/  @!P4 BRA `(.L_x_3) ;  /* 0x000000000008c947 */ /* 0x00cfea0003800000 */
[----:B----4-:R-:W-:Y:S01]  /*0840*/  UCGABAR_ARV ;  /* 0x00000000000079c7 */ /* 0x010fe20008000000 */
[----:B------:R-:W-:Y:S05]  /*0850*/  BRA `(.L_x_4) ;  /* 0x0000000000047947 */ /* 0x000fea0003800000 */
.L_x_3:
[----:B----4-:R-:W-:Y:S01]  /*0860*/  NOP ;  /* 0x0000000000007918 */ /* 0x010fe20000000000 */
.L_x_4:
[----:B------:R-:W0:Y:S01]  /*0870*/  LDC R3, c[0x0][0x65c] ;  /* 0x00019700ff037b82 */ /* 0x000e220000000800 */
[----:B-1----:R-:W-:Y:S02]  /*0880*/  IMAD.U32 R4, RZ, RZ, UR9 ;  /* 0x00000009ff047e24 */ /* 0x002fe4000f8e00ff */
[----:B------:R-:W-:Y:S01]  /*0890*/  IMAD.MOV.U32 R5, RZ, RZ, RZ ;  /* 0x000000ffff057224 */ /* 0x000fe200078e00ff */
[----:B0-----:R-:W-:-:S13]  /*08a0*/  ISETP.NE.AND P2, PT, R3, 0x1, PT ;  /* 0x000000010300780c */ /* 0x001fda0003f45270 */
[----:B------:R-:W0:Y:S01]  /*08b0*/  @P2 LDC R7, c[0x0][0x10] ;  /* 0x00000400ff072b82 */ /* 0x000e220000000800 */
[----:B------:R-:W-:Y:S02]  /*08c0*/  @P2 IMAD.MOV.U32 R3, RZ, RZ, RZ ;  /* 0x000000ffff032224 */ /* 0x000fe400078e00ff */
[----:B------:R-:W-:-:S05]  /*08d0*/  @P2 IMAD.MOV.U32 R13, RZ, RZ, RZ ;  /* 0x000000ffff0d2224 */ /* 0x000fca00078e00ff */
[----:B------:R-:W1:Y:S01]  /*08e0*/  @!P2 LDC R9, c[0x0][0xc] ;  /* 0x00000300ff09ab82 */ /* 0x000e620000000800 */
[----:B0-----:R-:W-:-:S04]  /*08f0*/  @P2 IMAD.WIDE.U32 R6, R7, UR9, R2 ;  /* 0x0000000907062c25 */ /* 0x001fc8000f8e0002 */
[----:B------:R-:W-:Y:S02]  /*0900*/  @P2 IMAD.MOV.U32 R19, RZ, RZ, R6 ;  /* 0x000000ffff132224 */ /* 0x000fe400078e0006 */
[----:B------:R-:W-:Y:S02]  /*0910*/  @P2 IMAD.IADD R23, R7, 0x1, R13 ;  /* 0x0000000107172824 */ /* 0x000fe400078e020d */
[----:B-1----:R-:W-:-:S04]  /*0920*/  @!P2 IMAD.WIDE.U32 R4, R2, R9, R4 ;  /* 0x000000090204a225 */ /* 0x002fc800078e0004 */
[----:B------:R-:W-:Y:S02]  /*0930*/  @!P2 IMAD.MOV.U32 R19, RZ, RZ, R4 ;  /* 0x000000ffff13a224 */ /* 0x000fe400078e0004 */
[----:B------:R-:W-:-:S03]  /*0940*/  @!P2 IMAD.MOV.U32 R23, RZ, RZ, R5 ;  /* 0x000000ffff17a224 */ /* 0x000fc600078e0005 */
[----:B------:R0:W-:Y:S04]  /*0950*/  STL [R1+0x7c], R19 ;  /* 0x00007c1301007387 */ /* 0x0001e80000100800 */
[----:B------:R0:W-:Y:S01]  /*0960*/  STL [R1+0x78], R23 ;  /* 0x0000781701007387 */ /* 0x0001e20000100800 */
[----:B------:R-:W-:Y:S05]  /*0970*/  @!P4 BRA `(.L_x_5) ;  /* 0x00000000000cc947 */ /* 0x000fea0003800000 */
[----:B------:R-:W-:Y:S01]  /*0980*/  UCGABAR_WAIT ;  /* 0x0000000000007dc7 */ /* 0x000fe20008000000 */
[----:B------:R-:W-:Y:S01]  /*0990*/  CCTL.IVALL ;  /* 0x00000000ff00798f */ /* 0x000fe20002000000 */
[----:B------:R-:W-:Y:S05]  /*09a0*/  BRA `(.L_x_6) ;  /* 0x0000000000047947 */ /* 0x000fea0003800000 */
.L_x_5:
[----:B------:R-:W-:Y:S06]  /*09b0*/  BAR.SYNC.DEFER_BLOCKING 0x0 ;  /* 0x0000000000007b1d */ /* 0x000fec0000010000 */
.L_x_6:
[----:B------:R-:W-:Y:S05]  /*09c0*/  @!P1 BRA `(.L_x_7) ;  /* 0x000000e000f09947 */ /* 0x000fea0003800000 */
[----:B------:R-:W-:-:S06]  /*09d0*/  UISETP.GT.U32.AND UP0, UPT, UR10, 0x1, UPT ;  /* 0x000000010a00788c */ /* 0x000fcc000bf04070 */
[----:B------:R-:W-:-:S13]  /*09e0*/  PLOP3.LUT P0, PT, PT, PT, UP0, 0x80, 0x0 ;  /* 0x000000000000781c */ /* 0x000fda0003f0f008 */
[----:B------:R-:W-:Y:S05]  /*09f0*/  @P0 EXIT ;  /* 0x000000000000094d */ /* 0x000fea0003800000 */
[----:B------:R-:W-:Y:S01]  /*0a00*/  IMAD.MOV.U32 R6, RZ, RZ, -0x1 ;  /* 0xffffffffff067424 */ /* 0x000fe200078e00ff */
[----:B------:R-:W-:Y:S01]  /*0a10*/  ULDC.64 UR4, c[0x0][0x650] ;  /* 0x0001940000047ab9 */ /* 0x000fe20000000a00 */
[----:B------:R-:W-:Y:S01]  /*0a20*/  IMAD.MOV.U32 R5, RZ, RZ, -0x1 ;  /* 0xffffffffff057424 */ /* 0x000fe200078e00ff */
[----:B------:R-:W-:Y:S01]  /*0a30*/  ISETP.GE.U32.AND P0, PT, R19, UR4, PT ;  /* 0x0000000413007c0c */ /* 0x000fe2000bf06070 */
[----:B------:R-:W-:Y:S01]  /*0a40*/  UMOV UR22, 0xffffffff ;  /* 0xffffffff00167882 */ /* 0x000fe20000000000 */
[----:B------:R1:W-:Y:S01]  /*0a50*/  STL [R1+0x84], R6 ;  /* 0x0000840601007387 */ /* 0x0003e20000100800 */
[----:B------:R-:W-:Y:S02]  /*0a60*/  PRMT R4, RZ, 0x7610, R4 ;  /* 0x00007610ff047816 */ /* 0x000fe40000000004 */
[----:B------:R-:W-:Y:S01]  /*0a70*/  ISETP.GE.U32.AND.EX P0, PT, R23, UR5, PT, P0 ;  /* 0x0000000517007c0c */ /* 0x000fe2000bf06100 */
[----:B------:R1:W-:-:S12]  /*0a80*/  STL [R1+0x80], R5 ;  /* 0x0000800501007387 */ /* 0x0003d80000100800 */
[----:B-1----:R-:W-:Y:S05]  /*0a90*/  @P0 BRA `(.L_x_8) ;  /* 0x0000000400380947 */ /* 0x002fea0003800000 */
[----:B------:R-:W1:Y:S01]  /*0aa0*/  LDC.64 R14, c[0x0][0x628] ;  /* 0x00018a00ff0e7b82 */ /* 0x000e620000000a00 */
[----:B------:R-:W-:Y:S02]  /*0ab0*/  IMAD.MOV.U32 R4, RZ, RZ, R19 ;  /* 0x000000ffff047224 */ /* 0x000fe400078e0013 */
[----:B------:R-:W-:-:S05]  /*0ac0*/  IMAD.MOV.U32 R5, RZ, RZ, R23 ;  /* 0x000000ffff057224 */ /* 0x000fca00078e0017 */
[----:B------:R-:W2:Y:S08]  /*0ad0*/  LDC R10, c[0x0][0x630] ;  /* 0x00018c00ff0a7b82 */ /* 0x000eb00000000800 */
[----:B------:R-:W3:Y:S01]  /*0ae0*/  LDC.64 R16, c[0x0][0x620] ;  /* 0x00018800ff107b82 */ /* 0x000ee20000000a00 */
[----:B-1----:R-:W-:-:S04]  /*0af0*/  ISETP.NE.U32.AND P0, PT, R14, RZ, PT ;  /* 0x000000ff0e00720c */ /* 0x002fc80003f05070 */
[----:B------:R-:W-:-:S13]  /*0b00*/  ISETP.NE.AND.EX P0, PT, R15, RZ, PT, P0 ;  /* 0x000000ff0f00720c */ /* 0x000fda0003f05300 */
[----:B--23--:R-:W-:Y:S05]  /*0b10*/  @!P0 BRA `(.L_x_9) ;  /* 0x0000000000288947 */ /* 0x00cfea0003800000 */
[----:B------:R-:W1:Y:S02]  /*0b20*/  LDC R9, c[0x0][0x634] ;  /* 0x00018d00ff097b82 */ /* 0x000e640000000800 */
[----:B-1----:R-:W-:-:S05]  /*0b30*/  IADD3 R9, P0, R19, R9, RZ ;  /* 0x0000000913097210 */ /* 0x002fca0007f1e0ff */
[----:B------:R-:W-:-:S04]  /*0b40*/  IMAD.X R13, RZ, RZ, R23, P0 ;  /* 0x000000ffff0d7224 */ /* 0x000fc800000e0617 */
[----:B------:R-:W-:-:S04]  /*0b50*/  IMAD.WIDE.U32 R4, R13, R14, RZ ;  /* 0x0000000e0d047225 */ /* 0x000fc800078e00ff */
[----:B------:R-:W-:-:S04]  /*0b60*/  IMAD.WIDE.U32 R6, P0, R9, R15, R4 ;  /* 0x0000000f09067225 */ /* 0x000fc80007800004 */
[----:B------:R-:W-:-:S04]  /*0b70*/  IMAD.WIDE.U32 R4, R9, R14, RZ ;  /* 0x0000000e09047225 */ /* 0x000fc800078e00ff */
[----:B------:R-:W-:Y:S01]  /*0b80*/  IMAD.X R9, RZ, RZ, RZ, P0 ;  /* 0x000000ffff097224 */ /* 0x000fe200000e06ff */
[----:B------:R-:W-:Y:S01]  /*0b90*/  IADD3 RZ, P0, R5, R6, RZ ;  /* 0x0000000605ff7210 */ /* 0x000fe20007f1e0ff */
[----:B------:R-:W-:-:S04]  /*0ba0*/  IMAD.MOV.U32 R8, RZ, RZ, R7 ;  /* 0x000000ffff087224 */ /* 0x000fc800078e0007 */
[----:B------:R-:W-:-:S08]  /*0bb0*/  IMAD.WIDE.U32.X R4, R13, R15, R8, P0 ;  /* 0x0000000f0d047225 */ /* 0x000fd000000e0408 */
.L_x_9:
[----:B------:R-:W1:Y:S01]  /*0bc0*/  LDC.64 R20, c[0x0][0x640] ;  /* 0x00019000ff147b82 */ /* 0x000e620000000a00 */
[-C--:B------:R-:W-:Y:S01]  /*0bd0*/  SHF.R.U64 R22, R4, R10.reuse, R5 ;  /* 0x0000000a04167219 */ /* 0x080fe20000001205 */
[----:B------:R-:W-:Y:S01]  /*0be0*/  IMAD.MOV.U32 R4, RZ, RZ, R19 ;  /* 0x000000ffff047224 */ /* 0x000fe200078e0013 */
[----:B------:R-:W-:Y:S01]  /*0bf0*/  SHF.R.U32.HI R3, RZ, R10, R5 ;  /* 0x0000000aff037219 */ /* 0x000fe20000011605 */
[----:B------:R-:W-:Y:S01]  /*0c00*/  IMAD.MOV.U32 R5, RZ, RZ, R23 ;  /* 0x000000ffff057224 */ /* 0x000fe200078e0017 */
[----:B------:R-:W-:Y:S01]  /*0c10*/  IADD3 R7, P0, RZ, -R22, RZ ;  /* 0x80000016ff077210 */ /* 0x000fe20007f1e0ff */
[----:B0-----:R-:W-:Y:S02]  /*0c20*/  IMAD R23, R11, R12, R2 ;  /* 0x0000000c0b177224 */ /* 0x001fe400078e0202 */
[----:B------:R-:W0:Y:S01]  /*0c30*/  LDC R8, c[0x0][0x618] ;  /* 0x00018600ff087b82 */ /* 0x000e220000000800 */
[----:B------:R-:W-:Y:S02]  /*0c40*/  IMAD.MOV.U32 R11, RZ, RZ, 0x1 ;  /* 0x00000001ff0b7424 */ /* 0x000fe400078e00ff */
[----:B------:R-:W-:-:S02]  /*0c50*/  IMAD.X R3, RZ, RZ, ~R3, P0 ;  /* 0x000000ffff037224 */ /* 0x000fc400000e0e03 */
[----:B------:R-:W-:-:S03]  /*0c60*/  IMAD.WIDE.U32 R4, R7, R16, R4 ;  /* 0x0000001007047225 */ /* 0x000fc600078e0004 */
[----:B------:R-:W2:Y:S01]  /*0c70*/  LDC R14, c[0x0][0x608] ;  /* 0x00018200ff0e7b82 */ /* 0x000ea20000000800 */
[----:B------:R-:W-:-:S04]  /*0c80*/  IMAD R6, R3, R16, RZ ;  /* 0x0000001003067224 */ /* 0x000fc800078e02ff */
[----:B------:R-:W-:-:S03]  /*0c90*/  IMAD R3, R7, R17, R6 ;  /* 0x0000001107037224 */ /* 0x000fc600078e0206 */
[----:B------:R-:W3:Y:S01]  /*0ca0*/  LDC R18, c[0x0][0x658] ;  /* 0x00019600ff127b82 */ /* 0x000ee20000000800 */
[----:B------:R-:W-:Y:S01]  /*0cb0*/  IMAD.IADD R3, R5, 0x1, R3 ;  /* 0x0000000105037824 */ /* 0x000fe200078e0203 */
[----:B-1----:R-:W-:Y:S01]  /*0cc0*/  ISETP.NE.U32.AND P0, PT, R20, RZ, PT ;  /* 0x000000ff1400720c */ /* 0x002fe20003f05070 */
[----:B------:R-:W-:-:S03]  /*0cd0*/  IMAD.MOV.U32 R5, RZ, RZ, -0x1 ;  /* 0xffffffffff057424 */ /* 0x000fc600078e00ff */
[----:B------:R-:W-:Y:S02]  /*0ce0*/  ISETP.NE.AND.EX P0, PT, R21, RZ, PT, P0 ;  /* 0x000000ff1500720c */ /* 0x000fe40003f05300 */
[----:B------:R-:W1:Y:S01]  /*0cf0*/  LDC R13, c[0x0][0x600] ;  /* 0x00018000ff0d7b82 */ /* 0x000e620000000800 */
[-CC-:B0-----:R-:W-:Y:S02]  /*0d00*/  SHF.R.U64 R10, R4, R8.reuse, R3.reuse ;  /* 0x00000008040a7219 */ /* 0x181fe40000001203 */
[----:B------:R-:W-:-:S05]  /*0d10*/  SHF.R.U32.HI R3, RZ, R8, R3 ;  /* 0x00000008ff037219 */ /* 0x000fca0000011603 */
[----:B------:R-:W0:Y:S01]  /*0d20*/  LDC R15, c[0x0][0x648] ;  /* 0x00019200ff0f7b82 */ /* 0x000e220000000800 */
[-CC-:B--2---:R-:W-:Y:S02]  /*0d30*/  SHF.R.U64 R19, R10, R14.reuse, R3.reuse ;  /* 0x0000000e0a137219 */ /* 0x184fe40000001203 */
[----:B------:R-:W-:-:S05]  /*0d40*/  SHF.R.U32.HI R3, RZ, R14, R3 ;  /* 0x0000000eff037219 */ /* 0x000fca0000011603 */
[----:B------:R-:W2:Y:S01]  /*0d50*/  LDC R17, c[0x0][0x638] ;  /* 0x00018e00ff117b82 */ /* 0x000ea20000000800 */
[-C--:B---3--:R-:W-:Y:S02]  /*0d60*/  SHF.L.U32 R2, R5, R18.reuse, RZ ;  /* 0x0000001205027219 */ /* 0x088fe400000006ff */
[--C-:B------:R-:W-:Y:S02]  /*0d70*/  SHF.R.U64 R12, R19, R18, R3.reuse ;  /* 0x00000012130c7219 */ /* 0x100fe40000001203 */
[----:B------:R-:W-:Y:S02]  /*0d80*/  LOP3.LUT R8, RZ, R2, RZ, 0x33, !PT ;  /* 0x00000002ff087212 */ /* 0x000fe400078e33ff */
[----:B------:R-:W-:Y:S01]  /*0d90*/  SHF.R.U32.HI R3, RZ, R18, R3 ;  /* 0x00000012ff037219 */ /* 0x000fe20000011603 */
[----:B------:R-:W3:Y:S01]  /*0da0*/  LDC R16, c[0x0][0x610] ;  /* 0x00018400ff107b82 */ /* 0x000ee20000000800 */
[----:B------:R-:W-:Y:S01]  /*0db0*/  IMAD.MOV.U32 R2, RZ, RZ, R12 ;  /* 0x000000ffff027224 */ /* 0x000fe200078e000c */
[----:B------:R-:W-:Y:S06]  /*0dc0*/  @!P0 BRA `(.L_x_10) ;  /* 0x0000000000288947 */ /* 0x000fec0003800000 */
[----:B------:R-:W4:Y:S02]  /*0dd0*/  LDC R7, c[0x0][0x64c] ;  /* 0x00019300ff077b82 */ /* 0x000f240000000800 */
[----:B----4-:R-:W-:-:S05]  /*0de0*/  IADD3 R7, P0, R12, R7, RZ ;  /* 0x000000070c077210 */ /* 0x010fca0007f1e0ff */
        /* <DEDUP_REMOVED lines=8> */
.L_x_10:
[----:B0-----:R-:W-:Y:S01]  /*0e70*/  SHF.R.U64 R4, R2, R15, R3 ;  /* 0x0000000f02047219 */ /* 0x001fe20000001203 */
[----:B-1----:R-:W-:Y:S01]  /*0e80*/  VIADD R5, R13, 0xffffffff ;  /* 0xffffffff0d057836 */ /* 0x002fe20000000000 */
[----:B------:R-:W-:Y:S02]  /*0e90*/  SHF.L.U32 R2, R11, R18, RZ ;  /* 0x000000120b027219 */ /* 0x000fe400000006ff */
[----:B------:R-:W-:Y:S01]  /*0ea0*/  LOP3.LUT R3, R19, R8, RZ, 0xc0, !PT ;  /* 0x0000000813037212 */ /* 0x000fe200078ec0ff */
[----:B------:R-:W-:Y:S01]  /*0eb0*/  IMAD.MOV R6, RZ, RZ, -R4 ;  /* 0x000000ffff067224 */ /* 0x000fe200078e0a04 */
[----:B------:R-:W-:Y:S02]  /*0ec0*/  SEL R0, R0, R23, !P2 ;  /* 0x0000001700007207 */ /* 0x000fe40005000000 */
[----:B------:R-:W-:Y:S01]  /*0ed0*/  LOP3.LUT R5, R10, R5, RZ, 0xc0, !PT ;  /* 0x000000050a057212 */ /* 0x000fe200078ec0ff */
[----:B------:R-:W-:Y:S01]  /*0ee0*/  IMAD R3, R2, R4, R3 ;  /* 0x0000000402037224 */ /* 0x000fe200078e0203 */
[----:B------:R-:W-:Y:S01]  /*0ef0*/  R2UR UR22, R22 ;  /* 0x00000000161672ca */ /* 0x000fe200000e0000 */
[----:B--2---:R-:W-:-:S02]  /*0f00*/  IMAD R2, R6, R17, R12 ;  /* 0x0000001106027224 */ /* 0x004fc400078e020c */
[----:B---3--:R-:W-:Y:S02]  /*0f10*/  IMAD R0, R3, R16, R0 ;  /* 0x0000001003007224 */ /* 0x008fe400078e0200 */
[----:B------:R-:W-:Y:S02]  /*0f20*/  IMAD R3, R2, R13, R5 ;  /* 0x0000000d02037224 */ /* 0x000fe400078e0205 */
[----:B------:R-:W-:-:S03]  /*0f30*/  IMAD.MOV.U32 R4, RZ, RZ, 0x1 ;  /* 0x00000001ff047424 */ /* 0x000fc600078e00ff */
[----:B------:R-:W-:Y:S02]  /*0f40*/  SEL R2, R3, R0, !P2 ;  /* 0x0000000003027207 */ /* 0x000fe40005000000 */
[----:B------:R-:W-:-:S03]  /*0f50*/  SEL R0, R0, R3, !P2 ;  /* 0x0000000300007207 */ /* 0x000fc60005000000 */
[----:B------:R1:W-:Y:S04]  /*0f60*/  STL [R1+0x80], R2 ;  /* 0x0000800201007387 */ /* 0x0003e80000100800 */
[----:B------:R1:W-:Y:S02]  /*0f70*/  STL [R1+0x84], R0 ;  /* 0x0000840001007387 */ /* 0x0003e40000100800 */
.L_x_8:
[----:B------:R-:W-:-:S08]  /*0f80*/  NOP ;  /* 0x0000000000007918 */ /* 0x000fd00000000000 */
[----:B------:R-:W2:Y:S02]  /*0f90*/  USETMAXREG.TRY_ALLOC.CTAPOOL UP0, 0xe8 ;  /* 0x000000e8000079c8 */ /* 0x000ea40008000600 */
[----:B--2---:R-:W-:-:S13]  /*0fa0*/  PLOP3.LUT P0, PT, PT, PT, UP0, 0x80, 0x0 ;  /* 0x000000000000781c */ /* 0x004fda0003f0f008 */
[----:B------:R-:W-:Y:S05]  /*0fb0*/  @!P0 BRA `(.L_x_8) ;  /* 0xfffffffc00f08947 */ /* 0x000fea000383ffff */
[----:B------:R-:W-:Y:S01]  /*0fc0*/  ULDC.64 UR4, c[0x0][0x598] ;  /* 0x0001660000047ab9 */ /* 0x000fe20000000a00 */
[----:B------:R-:W-:Y:S01]  /*0fd0*/  ULDC.64 UR18, c[0x0][0x208] ;  /* 0x0000820000127ab9 */ /* 0x000fe20000000a00 */
[----:B------:R-:W-:-:S04]  /*0fe0*/  ISETP.NE.U32.AND P0, PT, RZ, UR4, PT ;  /* 0x00000004ff007c0c */ /* 0x000fc8000bf05070 */
[----:B------:R-:W-:-:S13]  /*0ff0*/  ISETP.NE.AND.EX P0, PT, RZ, UR5, PT, P0 ;  /* 0x00000005ff007c0c */ /* 0x000fda000bf05300 */
[----:B------:R-:W-:Y:S05]  /*1000*/  @!P0 BRA `(.L_x_11) ;  /* 0x0000000000208947 */ /* 0x000fea0003800000 */
[----:B-1----:R-:W1:Y:S02]  /*1010*/  LDC.64 R2, c[0x0][0x598] ;  /* 0x00016600ff027b82 */ /* 0x002e640000000a00 */
[----:B-1----:R-:W2:Y:S02]  /*1020*/  LDG.E.64 R2, desc[UR18][R2.64] ;  /* 0x0000001202027981 */ /* 0x002ea4000c1e1b00 */
[----:B--2---:R-:W-:-:S04]  /*1030*/  ISETP.NE.U32.AND P0, PT, R2, RZ, PT ;  /* 0x000000ff0200720c */ /* 0x004fc80003f05070 */
[----:B------:R-:W-:-:S13]  /*1040*/  ISETP.NE.AND.EX P0, PT, R3, RZ, PT, P0 ;  /* 0x000000ff0300720c */ /* 0x000fda0003f05300 */
[----:B------:R-:W-:Y:S05]  /*1050*/  @!P0 BRA `(.L_x_11) ;  /* 0x00000000000c8947 */ /* 0x000fea0003800000 */
[----:B------:R-:W2:Y:S02]  /*1060*/  LD.E R2, desc[UR18][R2.64] ;  /* 0x0000001202027980 */ /* 0x000ea4000c101900 */
[----:B--2---:R-:W-:Y:S01]  /*1070*/  R2UR UR20, R2 ;  /* 0x00000000021472ca */ /* 0x004fe200000e0000 */
[----:B------:R-:W-:-:S14]  /*1080*/  BRA `(.L_x_12) ;  /* 0x0000000000247947 */ /* 0x000fdc0003800000 */
.L_x_11:
[----:B------:R-:W-:Y:S02]  /*1090*/  ULDC.64 UR4, c[0x0][0x588] ;  /* 0x0001620000047ab9 */ /* 0x000fe40000000a00 */
[----:B------:R-:W-:-:S04]  /*10a0*/  ISETP.NE.U32.AND P0, PT, RZ, UR4, PT ;  /* 0x00000004ff007c0c */ /* 0x000fc8000bf05070 */
[----:B------:R-:W-:-:S13]  /*10b0*/  ISETP.NE.AND.EX P0, PT, RZ, UR5, PT, P0 ;  /* 0x00000005ff007c0c */ /* 0x000fda000bf05300 */
[----:B------:R-:W-:Y:S05]  /*10c0*/  @!P0 BRA `(.L_x_13) ;  /* 0x0000000000108947 */ /* 0x000fea0003800000 */
[----:B-1----:R-:W1:Y:S02]  /*10d0*/  LDC.64 R2, c[0x0][0x588] ;  /* 0x00016200ff027b82 */ /* 0x002e640000000a00 */
[----:B-1----:R-:W2:Y:S02]  /*10e0*/  LDG.E R2, desc[UR18][R2.64] ;  /* 0x0000001202027981 */ /* 0x002ea4000c1e1900 */
[----:B--2---:R-:W-:Y:S01]  /*10f0*/  R2UR UR20, R2 ;  /* 0x00000000021472ca */ /* 0x004fe200000e0000 */
[----:B------:R-:W-:-:S14]  /*1100*/  BRA `(.L_x_12) ;  /* 0x0000000000047947 */ /* 0x000fdc0003800000 */
.L_x_13:
[----:B------:R-:W-:-:S05]  /*1110*/  ULDC UR20, c[0x0][0x580] ;  /* 0x0001600000147ab9 */ /* 0x000fca0000000800 */
.L_x_12:
[----:B------:R-:W-:Y:S02]  /*1120*/  ULDC.64 UR4, c[0x0][0x5a0] ;  /* 0x0001680000047ab9 */ /* 0x000fe40000000a00 */
        /* <DEDUP_REMOVED lines=11> */
.L_x_14:
        /* <DEDUP_REMOVED lines=8> */
.L_x_16:
[----:B------:R-:W-:-:S05]  /*1260*/  ULDC UR21, c[0x0][0x584] ;  /* 0x0001610000157ab9 */ /* 0x000fca0000000800 */
.L_x_15:
[----:B------:R-:W-:-:S13]  /*1270*/  LOP3.LUT P0, RZ, R4, 0xff, RZ, 0xc0, !PT ;  /* 0x000000ff04ff7812 */ /* 0x000fda000780c0ff */
[----:B------:R-:W-:Y:S05]  /*1280*/  @!P0 EXIT ;  /* 0x000000000000894d */ /* 0x000fea0003800000 */
[----:B------:R-:W-:Y:S01]  /*1290*/  ULDC UR4, c[0x0][0x28c] ;  /* 0x0000a30000047ab9 */ /* 0x000fe20000000800 */
[----:B------:R-:W-:Y:S02]  /*12a0*/  ULOP3.LUT UR23, UR13, 0x1, URZ, 0xfc, !UPT ;  /* 0x000000010d177892 */ /* 0x000fe4000f8efc3f */
[----:B------:R-:W-:-:S04]  /*12b0*/  UIADD3 UR4, UR4, 0x7f, URZ ;  /* 0x0000007f04047890 */ /* 0x000fc8000fffe03f */
[----:B------:R-:W-:-:S04]  /*12c0*/  USHF.R.S32.HI UR5, URZ, 0x1f, UR4 ;  /* 0x0000001f3f057899 */ /* 0x000fc80008011404 */
[----:B------:R-:W-:-:S03]  /*12d0*/  ULEA.HI UR5, UR5, UR4, URZ, 0x7 ;  /* 0x0000000405057291 */ /* 0x000fc6000f8f383f */
[----:B------:R-:W-:Y:S01]  /*12e0*/  UMOV UR4, URZ ;  /* 0x0000003f00047c82 */ /* 0x000fe20008000000 */
[----:B------:R-:W-:-:S03]  /*12f0*/  USHF.R.S32.HI UR12, URZ, 0x7, UR5 ;  /* 0x000000073f0c7899 */ /* 0x000fc60008011405 */
[----:B------:R-:W-:-:S09]  /*1300*/  UMOV UR5, URZ ;  /* 0x0000003f00057c82 */ /* 0x000fd20008000000 */
.L_x_297:
[----:B-1----:R-:W1:Y:S01]  /*1310*/  S2R R0, SR_TID.X ;  /* 0x0000000000007919 */ /* 0x002e620000002100 */
[----:B--2---:R-:W2:Y:S01]  /*1320*/  S2UR UR11, SR_CgaCtaId ;  /* 0x00000000000b79c3 */ /* 0x004ea20000008800 */
[----:B------:R-:W-:Y:S01]  /*1330*/  UMOV UR14, 0x400 ;  /* 0x00000400000e7882 */ /* 0x000fe20000000000 */
[----:B------:R-:W-:Y:S01]  /*1340*/  UMOV UR6, URZ ;  /* 0x0000003f00067c82 */ /* 0x000fe20008000000 */
[----:B------:R-:W-:Y:S01]  /*1350*/  STL [R1+0x6c], RZ ;  /* 0x00006cff01007387 */ /* 0x000fe20000100800 */
[----:B------:R-:W-:Y:S01]  /*1360*/  UMOV UR7, URZ ;  /* 0x0000003f00077c82 */ /* 0x000fe20008000000 */
[----:B------:R-:W-:Y:S01]  /*1370*/  UMOV UR8, URZ ;  /* 0x0000003f00087c82 */ /* 0x000fe20008000000 */
[----:B------:R-:W-:Y:S01]  /*1380*/  UMOV UR16, UR5 ;  /* 0x0000000500107c82 */ /* 0x000fe20008000000 */
[----:B------:R-:W-:Y:S01]  /*1390*/  STL [R1+0x68], RZ ;  /* 0x000068ff01007387 */ /* 0x000fe20000100800 */
[----:B---3--:R-:W3:Y:S01]  /*13a0*/  LDC R2, c[0x0][0x28c] ;  /* 0x0000a300ff027b82 */ /* 0x008ee20000000800 */
[----:B------:R-:W-:Y:S01]  /*13b0*/  UMOV UR17, UR4 ;  /* 0x0000000400117c82 */ /* 0x000fe20008000000 */
[----:B------:R-:W-:Y:S01]  /*13c0*/  CS2R R4, SRZ ;  /* 0x0000000000047805 */ /* 0x000fe2000001ff00 */
[----:B------:R-:W-:Y:S01]  /*13d0*/  STL [R1+0x64], RZ ;  /* 0x000064ff01007387 */ /* 0x000fe20000100800 */
[----:B------:R-:W-:-:S02]  /*13e0*/  CS2R R6, SRZ ;  /* 0x0000000000067805 */ /* 0x000fc4000001ff00 */
[----:B------:R-:W-:Y:S02]  /*13f0*/  CS2R R8, SRZ ;  /* 0x0000000000087805 */ /* 0x000fe4000001ff00 */
[----:B------:R-:W-:Y:S01]  /*1400*/  CS2R R10, SRZ ;  /* 0x00000000000a7805 */ /* 0x000fe2000001ff00 */
[----:B------:R-:W-:Y:S01]  /*1410*/  STL [R1+0x60], RZ ;  /* 0x000060ff01007387 */ /* 0x000fe20000100800 */
[----:B------:R-:W-:Y:S02]  /*1420*/  CS2R R12, SRZ ;  /* 0x00000000000c7805 */ /* 0x000fe4000001ff00 */
[----:B------:R-:W-:Y:S02]  /*1430*/  CS2R R14, SRZ ;  /* 0x00000000000e7805 */ /* 0x000fe4000001ff00 */
[----:B------:R-:W-:Y:S01]  /*1440*/  CS2R R16, SRZ ;  /* 0x0000000000107805 */ /* 0x000fe2000001ff00 */
[----:B------:R-:W-:Y:S01]  /*1450*/  STL [R1+0x5c], RZ ;  /* 0x00005cff01007387 */ /* 0x000fe20000100800 */
[----:B0-----:R-:W-:-:S02]  /*1460*/  CS2R R18, SRZ ;  /* 0x0000000000127805 */ /* 0x001fc4000001ff00 */
[----:B------:R-:W-:Y:S02]  /*1470*/  CS2R R20, SRZ ;  /* 0x0000000000147805 */ /* 0x000fe4000001ff00 */
[----:B------:R-:W-:Y:S01]  /*1480*/  CS2R R22, SRZ ;  /* 0x0000000000167805 */ /* 0x000fe2000001ff00 */
[----:B------:R-:W-:Y:S01]  /*1490*/  STL [R1+0x58], RZ ;  /* 0x000058ff01007387 */ /* 0x000fe20000100800 */
[----:B--2---:R-:W-:Y:S01]  /*14a0*/  ULEA UR14, UR11, UR14, 0x18 ;  /* 0x0000000e0b0e7291 */ /* 0x004fe2000f8ec03f */
[----:B------:R-:W-:Y:S02]  /*14b0*/  CS2R R152, SRZ ;  /* 0x0000000000987805 */ /* 0x000fe4000001ff00 */
[----:B------:R-:W-:Y:S01]  /*14c0*/  CS2R R154, SRZ ;  /* 0x00000000009a7805 */ /* 0x000fe2000001ff00 */
[----:B------:R-:W-:Y:S01]  /*14d0*/  STL [R1+0x54], RZ ;  /* 0x000054ff01007387 */ /* 0x000fe20000100800 */
[----:B------:R-:W-:Y:S02]  /*14e0*/  CS2R R156, SRZ ;  /* 0x00000000009c7805 */ /* 0x000fe4000001ff00 */
[----:B------:R-:W-:-:S02]  /*14f0*/  CS2R R158, SRZ ;  /* 0x00000000009e7805 */ /* 0x000fc4000001ff00 */
[----:B------:R-:W-:Y:S02]  /*1500*/  CS2R R160, SRZ ;  /* 0x0000000000a07805 */ /* 0x000fe4000001ff00 */
[----:B-1----:R-:W-:Y:S01]  /*1510*/  LOP3.LUT R0, R0, 0x80, RZ, 0xc0, !PT ;  /* 0x0000008000007812 */ /* 0x002fe200078ec0ff */
[----:B------:R-:W-:Y:S01]  /*1520*/  STL [R1+0x50], RZ ;  /* 0x000050ff01007387 */ /* 0x000fe20000100800 */
[----:B---3--:R-:W-:Y:S02]  /*1530*/  ISETP.GE.AND P0, PT, R2, 0x1, PT ;  /* 0x000000010200780c */ /* 0x008fe40003f06270 */
[----:B------:R-:W-:Y:S02]  /*1540*/  CS2R R2, SRZ ;  /* 0x0000000000027805 */ /* 0x000fe4000001ff00 */
[----:B------:R-:W-:Y:S01]  /*1550*/  SHF.R.U32.HI R0, RZ, 0x7, R0 ;  /* 0x00000007ff007819 */ /* 0x000fe20000011600 */
        /* <DEDUP_REMOVED lines=8> */
[----:B------:R-:W0:Y:S01]  /*15e0*/  SHFL.IDX PT, R0, R0, RZ, 0x1f ;  /* 0x00001fff00007589 */ /* 0x000e2200000e0000 */
[----:B------:R-:W-:-:S02]  /*15f0*/  CS2R R174, SRZ ;  /* 0x0000000000ae7805 */ /* 0x000fc4000001ff00 */
[----:B------:R-:W-:Y:S02]  /*1600*/  CS2R R176, SRZ ;  /* 0x0000000000b07805 */ /* 0x000fe4000001ff00 */
[----:B------:R-:W-:Y:S01]  /*1610*/  CS2R R178, SRZ ;  /* 0x0000000000b27805 */ /* 0x000fe2000001ff00 */
[----:B------:R1:W-:Y:S01]  /*1620*/  STL [R1+0x44], RZ ;  /* 0x000044ff01007387 */ /* 0x0003e20000100800 */
[----:B------:R-:W-:Y:S02]  /*1630*/  CS2R R180, SRZ ;  /* 0x0000000000b47805 */ /* 0x000fe4000001ff00 */
[----:B------:R-:W-:Y:S02]  /*1640*/  CS2R R182, SRZ ;  /* 0x0000000000b67805 */ /* 0x000fe4000001ff00 */
[----:B------:R-:W-:Y:S01]  /*1650*/  CS2R R184, SRZ ;  /* 0x0000000000b87805 */ /* 0x000fe2000001ff00 */
[----:B------:R1:W-:Y:S01]  /*1660*/  STL [R1+0x40], RZ ;  /* 0x000040ff01007387 */ /* 0x0003e20000100800 */
        /* <DEDUP_REMOVED lines=14> */
[----:B------:R-:W-:Y:S02]  /*1750*/  CS2R R208, SRZ ;  /* 0x0000000000d07805 */ /* 0x000fe4000001ff00 */
[----:B0-----:R-:W-:Y:S01]  /*1760*/  R2UR UR9, R0 ;  /* 0x00000000000972ca */ /* 0x001fe200000e0000 */
[----:B------:R1:W-:Y:S01]  /*1770*/  STL [R1+0x30], RZ ;  /* 0x000030ff01007387 */ /* 0x0003e20000100800 */
[----:B------:R-:W-:Y:S01]  /*1780*/  IMAD.MOV.U32 R0, RZ, RZ, RZ ;  /* 0x000000ffff007224 */ /* 0x000fe200078e00ff */
[----:B------:R-:W-:-:S02]  /*1790*/  CS2R R210, SRZ ;  /* 0x0000000000d27805 */ /* 0x000fc4000001ff00 */
[----:B------:R-:W-:Y:S01]  /*17a0*/  CS2R R212, SRZ ;  /* 0x0000000000d47805 */ /* 0x000fe2000001ff00 */
[----:B------:R1:W-:Y:S01]  /*17b0*/  STL [R1+0x2c], RZ ;  /* 0x00002cff01007387 */ /* 0x0003e20000100800 */
[----:B------:R-:W-:Y:S02]  /*17c0*/  CS2R R214, SRZ ;  /* 0x0000000000d67805 */ /* 0x000fe4000001ff00 */
[----:B------:R-:W-:Y:S02]  /*17d0*/  CS2R R216, SRZ ;  /* 0x0000000000d87805 */ /* 0x000fe4000001ff00 */
[----:B------:R-:W-:Y:S01]  /*17e0*/  CS2R R218, SRZ ;  /* 0x0000000000da7805 */ /* 0x000fe2000001ff00 */
[----:B------:R1:W-:Y:S01]  /*17f0*/  STL [R1+0x28], RZ ;  /* 0x000028ff01007387 */ /* 0x0003e20000100800 */
[----:B------:R-:W-:Y:S02]  /*1800*/  CS2R R220, SRZ ;  /* 0x0000000000dc7805 */ /* 0x000fe4000001ff00 */
[----:B------:R-:W-:-:S02]  /*1810*/  CS2R R222, SRZ ;  /* 0x0000000000de7805 */ /* 0x000fc4000001ff00 */
[----:B------:R-:W-:Y:S01]  /*1820*/  CS2R R224, SRZ ;  /* 0x0000000000e07805 */ /* 0x000fe2000001ff00 */
[----:B------:R1:W-:Y:S01]  /*1830*/  STL [R1+0x24], RZ ;  /* 0x000024ff01007387 */ /* 0x0003e20000100800 */
[----:B------:R-:W-:Y:S01]  /*1840*/  ULEA.HI UR10, UR9, UR9, URZ, 0x1 ;  /* 0x00000009090a7291 */ /* 0x000fe2000f8f083f */
[----:B------:R-:W-:Y:S01]  /*1850*/  CS2R R226, SRZ ;  /* 0x0000000000e27805 */ /* 0x000fe2000001ff00 */
[----:B------:R-:W-:Y:S01]  /*1860*/  IMAD.MOV.U32 R228, RZ, RZ, RZ ;  /* 0x000000ffffe47224 */ /* 0x000fe200078e00ff */
[----:B------:R1:W-:Y:S01]  /*1870*/  STL [R1+0x20], RZ ;  /* 0x000020ff01007387 */ /* 0x0003e20000100800 */
[----:B------:R-:W-:Y:S01]  /*1880*/  ULOP3.LUT UR10, UR10, 0x7fffe, URZ, 0xc0, !UPT ;  /* 0x0007fffe0a0a7892 */ /* 0x000fe2000f8ec03f */
[----:B------:R-:W-:Y:S02]  /*1890*/  CS2R R24, SRZ ;  /* 0x0000000000187805 */ /* 0x000fe4000001ff00 */
[----:B------:R-:W-:Y:S01]  /*18a0*/  CS2R R26, SRZ ;  /* 0x00000000001a7805 */ /* 0x000fe2000001ff00 */
[----:B------:R1:W-:Y:S01]  /*18b0*/  STL [R1+0x1c], RZ ;  /* 0x00001cff01007387 */ /* 0x0003e20000100800 */
[----:B------:R-:W-:Y:S01]  /*18c0*/  UIADD3 UR10, UR9, -UR10, URZ ;  /* 0x8000000a090a7290 */ /* 0x000fe2000fffe03f */
[----:B------:R-:W-:-:S02]  /*18d0*/  CS2R R28, SRZ ;  /* 0x00000000001c7805 */ /* 0x000fc4000001ff00 */
[----:B----4-:R-:W-:Y:S01]  /*18e0*/  CS2R R30, SRZ ;  /* 0x00000000001e7805 */ /* 0x010fe2000001ff00 */
[----:B------:R1:W-:Y:S01]  /*18f0*/  STL [R1+0x18], RZ ;  /* 0x000018ff01007387 */ /* 0x0003e20000100800 */
[----:B------:R-:W-:Y:S01]  /*1900*/  ULEA UR10, UR10, UR14, 0xd ;  /* 0x0000000e0a0a7291 */ /* 0x000fe2000f8e683f */
[----:B------:R-:W-:Y:S02]  /*1910*/  CS2R R32, SRZ ;  /* 0x0000000000207805 */ /* 0x000fe4000001ff00 */
[----:B------:R-:W-:Y:S01]  /*1920*/  CS2R R34, SRZ ;  /* 0x0000000000227805 */ /* 0x000fe2000001ff00 */
[----:B------:R1:W-:Y:S01]  /*1930*/  STL [R1+0x14], RZ ;  /* 0x000014ff01007387 */ /* 0x0003e20000100800 */
[----:B------:R-:W-:Y:S01]  /*1940*/  UIADD3 UR10, UR10, 0x100, URZ ;  /* 0x000001000a0a7890 */ /* 0x000fe2000fffe03f */
[----:B------:R-:W-:Y:S02]  /*1950*/  CS2R R36, SRZ ;  /* 0x0000000000247805 */ /* 0x000fe4000001ff00 */
[----:B------:R-:W-:Y:S01]  /*1960*/  CS2R R38, SRZ ;  /* 0x0000000000267805 */ /* 0x000fe2000001ff00 */
[----:B------:R1:W-:Y:S01]  /*1970*/  STL [R1+0x10], RZ ;  /* 0x000010ff01007387 */ /* 0x0003e20000100800 */
[----:B------:R-:W-:Y:S01]  /*1980*/  USHF.R.U32.HI UR10, URZ, 0x4, UR10 ;  /* 0x000000043f0a7899 */ /* 0x000fe2000801160a */
[----:B------:R-:W-:-:S02]  /*1990*/  CS2R R40, SRZ ;  /* 0x0000000000287805 */ /* 0x000fc4000001ff00 */
[----:B------:R-:W-:Y:S01]  /*19a0*/  CS2R R42, SRZ ;  /* 0x00000000002a7805 */ /* 0x000fe2000001ff00 */
[----:B------:R1:W-:Y:S01]  /*19b0*/  STL [R1+0xc], RZ ;  /* 0x00000cff01007387 */ /* 0x0003e20000100800 */
[----:B------:R-:W-:Y:S01]  /*19c0*/  ULOP3.LUT UR15, UR10, 0x3fff, URZ, 0xc0, !UPT ;  /* 0x00003fff0a0f7892 */ /* 0x000fe2000f8ec03f */
        /* <DEDUP_REMOVED lines=10> */
[----:B------:R1:W-:Y:S01]  /*1a70*/  STL [R1], RZ ;  /* 0x000000ff01007387 */ /* 0x0003e20000100800 */
[----:B------:R-:W-:Y:S02]  /*1a80*/  CS2R R60, SRZ ;  /* 0x00000000003c7805 */ /* 0x000fe4000001ff00 */
[----:B------:R-:W-:Y:S02]  /*1a90*/  CS2R R62, SRZ ;  /* 0x00000000003e7805 */ /* 0x000fe4000001ff00 */
[----:B------:R-:W-:Y:S02]  /*1aa0*/  CS2R R64, SRZ ;  /* 0x0000000000407805 */ /* 0x000fe4000001ff00 */
[----:B------:R-:W-:-:S02]  /*1ab0*/  CS2R R66, SRZ ;  /* 0x0000000000427805 */ /* 0x000fc4000001ff00 */
[----:B------:R-:W-:Y:S02]  /*1ac0*/  CS2R R68, SRZ ;  /* 0x0000000000447805 */ /* 0x000fe4000001ff00 */
[----:B------:R-:W-:Y:S02]  /*1ad0*/  CS2R R70, SRZ ;  /* 0x0000000000467805 */ /* 0x000fe4000001ff00 */
        /* <DEDUP_REMOVED lines=39> */
[----:B------:R-:W-:Y:S01]  /*1d50*/  CS2R R150, SRZ ;  /* 0x0000000000967805 */ /* 0x000fe2000001ff00 */
[----:B-1----:R-:W-:Y:S06]  /*1d60*/  @!P0 BRA `(.L_x_17) ;  /* 0x0000001000948947 */ /* 0x002fec0003800000 */
[----:B------:R-:W-:-:S06]  /*1d70*/  UISETP.NE.AND UP0, UPT, UR23, 0x3, UPT ;  /* 0x000000031700788c */ /* 0x000fcc000bf05270 */
[----:B------:R-:W-:-:S13]  /*1d80*/  PLOP3.LUT P1, PT, PT, PT, UP0, 0x80, 0x0 ;  /* 0x000000000000781c */ /* 0x000fda0003f2f008 */
[----:B------:R-:W-:Y:S05]  /*1d90*/  @!P1 BRA `(.L_x_18) ;  /* 0x0000000000049947 */ /* 0x000fea0003800000 */
[----:B------:R-:W-:Y:S01]  /*1da0*/  BPT.TRAP 0x1 ;  /* 0x000000040000795c */ /* 0x000fe20000300000 */
.L_x_18:
[----:B------:R-:W-:Y:S01]  /*1db0*/  ULEA UR6, UR5, UR14, 0x3 ;  /* 0x0000000e05067291 */ /* 0x000fe2000f8e183f */
[----:B------:R-:W-:-:S05]  /*1dc0*/  IMAD.U32 R0, RZ, RZ, UR4 ;  /* 0x00000004ff007e24 */ /* 0x000fca000f8e00ff */
[----:B------:R-:W-:-:S04]  /*1dd0*/  SHF.L.U32 R0, R0, 0x1f, RZ ;  /* 0x0000001f00007819 */ /* 0x000fc800000006ff */
[----:B------:R0:W1:Y:S01]  /*1de0*/  SYNCS.PHASECHK.TRANS64.TRYWAIT P0, [UR6], R0 ;  /* 0x00000000ff0075a7 */ /* 0x0000620008000146 */
[----:B------:R-:W-:Y:S05]  /*1df0*/  @!P1 BRA `(.L_x_19) ;  /* 0x0000000000049947 */ /* 0x000fea0003800000 */
[----:B------:R-:W-:Y:S01]  /*1e00*/  BPT.TRAP 0x1 ;  /* 0x000000040000795c */ /* 0x000fe20000300000 */
.L_x_19:
[----:B-1----:R-:W-:Y:S05]  /*1e10*/  @P0 BRA `(.L_x_20) ;  /* 0x0000000000080947 */ /* 0x002fea0003800000 */
[----:B------:R-:W1:Y:S02]  /*1e20*/  SYNCS.PHASECHK.TRANS64.TRYWAIT P0, [UR6], R0 ;  /* 0x00000000ff0075a7 */ /* 0x000e640008000146 */
[----:B-1----:R-:W-:Y:S05]  /*1e30*/  @!P0 BRA `(.L_x_21) ;  /* 0x000000e400c08947 */ /* 0x002fea0003800000 */
.L_x_20:
[----:B------:R-:W-:Y:S01]  /*1e40*/  UIADD3 UR6, UR14, 0x10100, URZ ;  /* 0x000101000e067890 */ /* 0x000fe2000fffe03f */
[----:B------:R-:W-:Y:S01]  /*1e50*/  WARPGROUP.ARRIVE ;  /* 0x00000000000079c5 */ /* 0x000fe20000000000 */
[----:B------:R-:W-:Y:S01]  /*1e60*/  ULOP3.LUT UR8, UR15, 0x10000, URZ, 0xfc, !UPT ;  /* 0x000100000f087892 */ /* 0x000fe2000f8efc3f */
[----:B------:R2:W-:Y:S01]  /*1e70*/  STL [R1+0x6c], RZ ;  /* 0x00006cff01007387 */ /* 0x0005e20000100800 */
[----:B------:R-:W-:Y:S01]  /*1e80*/  USHF.R.U32.HI UR6, URZ, 0x4, UR6 ;  /* 0x000000043f067899 */ /* 0x000fe20008011606 */
[----:B01----:R-:W-:Y:S01]  /*1e90*/  IMAD.MOV.U32 R0, RZ, RZ, RZ ;  /* 0x000000ffff007224 */ /* 0x003fe200078e00ff */
[----:B------:R-:W-:Y:S01]  /*1ea0*/  UMOV UR9, 0x40000040 ;  /* 0x4000004000097882 */ /* 0x000fe20000000000 */
[----:B------:R-:W-:Y:S01]  /*1eb0*/  UMOV UR11, 0x40000040 ;  /* 0x40000040000b7882 */ /* 0x000fe20000000000 */
[----:B------:R-:W-:Y:S01]  /*1ec0*/  ULOP3.LUT UR6, UR6, 0x3fff, URZ, 0xc0, !UPT ;  /* 0x00003fff06067892 */ /* 0x000fe2000f8ec03f */
[----:B------:R2:W-:Y:S01]  /*1ed0*/  STL [R1+0x68], RZ ;  /* 0x000068ff01007387 */ /* 0x0005e20000100800 */
[----:B------:R-:W-:-:S02]  /*1ee0*/  CS2R R2, SRZ ;  /* 0x0000000000027805 */ /* 0x000fc4000001ff00 */
[----:B------:R-:W-:Y:S01]  /*1ef0*/  CS2R R4, SRZ ;  /* 0x0000000000047805 */ /* 0x000fe2000001ff00 */
[----:B------:R-:W-:Y:S01]  /*1f00*/  ULOP3.LUT UR7, UR6, 0x10000, URZ, 0xfc, !UPT ;  /* 0x0001000006077892 */ /* 0x000fe2000f8efc3f */
[----:B------:R2:W-:Y:S01]  /*1f10*/  STL [R1+0x64], RZ ;  /* 0x000064ff01007387 */ /* 0x0005e20000100800 */
[----:B------:R-:W-:Y:S01]  /*1f20*/  ULEA UR6, UR5, UR8, 0xa ;  /* 0x0000000805067291 */ /* 0x000fe2000f8e503f */
[----:B------:R-:W-:Y:S01]  /*1f30*/  CS2R R6, SRZ ;  /* 0x0000000000067805 */ /* 0x000fe2000001ff00 */
[----:B------:R-:W-:Y:S01]  /*1f40*/  ULEA UR7, UR5, UR7, 0xb ;  /* 0x0000000705077291 */ /* 0x000fe2000f8e583f */
[----:B------:R2:W-:Y:S01]  /*1f50*/  STL [R1+0x60], RZ ;  /* 0x000060ff01007387 */ /* 0x0005e20000100800 */
[----:B------:R-:W-:Y:S02]  /*1f60*/  CS2R R8, SRZ ;  /* 0x0000000000087805 */ /* 0x000fe4000001ff00 */
[----:B------:R-:W-:Y:S02]  /*1f70*/  CS2R R10, SRZ ;  /* 0x00000000000a7805 */ /* 0x000fe4000001ff00 */
[----:B------:R-:W-:Y:S01]  /*1f80*/  CS2R R12, SRZ ;  /* 0x00000000000c7805 */ /* 0x000fe2000001ff00 */
[----:B------:R-:W-:Y:S01]  /*1f90*/  UMOV UR8, UR6 ;  /* 0x0000000600087c82 */ /* 0x000fe20008000000 */
[----:B------:R2:W-:Y:S01]  /*1fa0*/  STL [R1+0x5c], RZ ;  /* 0x00005cff01007387 */ /* 0x0005e20000100800 */
[----:B------:R-:W-:Y:S01]  /*1fb0*/  UMOV UR10, UR7 ;  /* 0x00000007000a7c82 */ /* 0x000fe20008000000 */
[----:B------:R-:W-:Y:S01]  /*1fc0*/  CS2R R14, SRZ ;  /* 0x00000000000e7805 */ /* 0x000fe2000001ff00 */
[----:B------:R-:W-:Y:S01]  /*1fd0*/  QGMMA.64x256x32.F32.E4M3.E4M3 R24, gdesc[UR8], RZ, !UPT ;  /* 0x03e00000081879f3 */ /* 0x000fe2000c7008ff */
[----:B------:R-:W-:Y:S01]  /*1fe0*/  UIADD3 UR8, UR6, 0x2, URZ ;  /* 0x0000000206087890 */ /* 0x000fe2000fffe03f */
[----:B------:R2:W-:Y:S01]  /*1ff0*/  STL [R1+0x58], RZ ;  /* 0x000058ff01007387 */ /* 0x0005e20000100800 */
[----:B------:R-:W-:Y:S01]  /*2000*/  UIADD3 UR10, UR7, 0x2, URZ ;  /* 0x00000002070a7890 */ /* 0x000fe2000fffe03f */
[----:B------:R-:W-:Y:S01]  /*2010*/  CS2R R16, SRZ ;  /* 0x0000000000107805 */ /* 0x000fe2000001ff00 */
[----:B------:R-:W-:Y:S01]  /*2020*/  UMOV UR9, 0x40000040 ;  /* 0x4000004000097882 */ /* 0x000fe20000000000 */
[----:B------:R-:W-:Y:S01]  /*2030*/  UMOV UR11, 0x40000040 ;  /* 0x40000040000b7882 */ /* 0x000fe20000000000 */
        /* <DEDUP_REMOVED lines=54> */
[----:B------:R-:W-:Y:S01]  /*23a0*/  CS2R R226, SRZ ;  /* 0x0000000000e27805 */ /* 0x000fe2000001ff00 */
[----:B------:R-:W-:Y:S01]  /*23b0*/  IMAD.MOV.U32 R228, RZ, RZ, RZ ;  /* 0x000000ffffe47224 */ /* 0x000fe200078e00ff */
[----:B------:R2:W-:Y:S04]  /*23c0*/  STL [R1+0x1c], RZ ;  /* 0x00001cff01007387 */ /* 0x0005e80000100800 */
[----:B------:R2:W-:Y:S04]  /*23d0*/  STL [R1+0x18], RZ ;  /* 0x000018ff01007387 */ /* 0x0005e80000100800 */
[----:B------:R2:W-:Y:S04]  /*23e0*/  STL [R1+0x14], RZ ;  /* 0x000014ff01007387 */ /* 0x0005e80000100800 */
[----:B------:R2:W-:Y:S04]  /*23f0*/  STL [R1+0x10], RZ ;  /* 0x000010ff01007387 */ /* 0x0005e80000100800 */
[----:B------:R2:W-:Y:S04]  /*2400*/  STL [R1+0xc], RZ ;  /* 0x00000cff01007387 */ /* 0x0005e80000100800 */
[----:B------:R2:W-:Y:S04]  /*2410*/  STL [R1+0x8], RZ ;  /* 0x000008ff01007387 */ /* 0x0005e80000100800 */
[----:B------:R2:W-:Y:S04]  /*2420*/  STL [R1+0x4], RZ ;  /* 0x000004ff01007387 */ /* 0x0005e80000100800 */
[----:B------:R2:W-:Y:S01]  /*2430*/  STL [R1], RZ ;  /* 0x000000ff01007387 */ /* 0x0005e20000100800 */
[----:B------:R-:W-:Y:S01]  /*2440*/  QGMMA.64x256x32.F32.E4M3.E4M3 R24, gdesc[UR8], R24 ;  /* 0x03e00000081879f3 */ /* 0x000fe20008700818 */
[----:B------:R-:W-:-:S02]  /*2450*/  UIADD3 UR8, UR6, 0x4, URZ ;  /* 0x0000000406087890 */ /* 0x000fc4000fffe03f */
[----:B------:R-:W-:Y:S01]  /*2460*/  UIADD3 UR10, UR7, 0x4, URZ ;  /* 0x00000004070a7890 */ /* 0x000fe2000fffe03f */
[----:B------:R-:W-:Y:S01]  /*2470*/  UMOV UR9, 0x40000040 ;  /* 0x4000004000097882 */ /* 0x000fe20000000000 */
[----:B------:R-:W-:-:S15]  /*2480*/  UMOV UR11, 0x40000040 ;  /* 0x40000040000b7882 */ /* 0x000fde0000000000 */
[----:B------:R-:W-:-:S08]  /*2490*/  NOP ;  /* 0x0000000000007918 */ /* 0x000fd00000000000 */
[----:B------:R-:W-:Y:S01]  /*24a0*/  QGMMA.64x256x32.F32.E4M3.E4M3 R24, gdesc[UR8], R24 ;  /* 0x03e00000081879f3 */ /* 0x000fe20008700818 */
[----:B------:R-:W-:Y:S02]  /*24b0*/  UIADD3 UR10, UR7, 0x6, URZ ;  /* 0x00000006070a7890 */ /* 0x000fe4000fffe03f */
[----:B------:R-:W-:Y:S01]  /*24c0*/  UIADD3 UR8, UR6, 0x6, URZ ;  /* 0x0000000606087890 */ /* 0x000fe2000fffe03f */
[----:B------:R-:W-:Y:S01]  /*24d0*/  ULDC UR7, c[0x0][0x50c] ;  /* 0x0001430000077ab9 */ /* 0x000fe20000000800 */
[----:B------:R-:W-:Y:S01]  /*24e0*/  UMOV UR9, 0x40000040 ;  /* 0x4000004000097882 */ /* 0x000fe20000000000 */
[----:B------:R-:W-:Y:S01]  /*24f0*/  UISETP.NE.AND UP0, UPT, UR7, 0x4, UPT ;  /* 0x000000040700788c */ /* 0x000fe2000bf05270 */
[----:B------:R-:W-:Y:S01]  /*2500*/  UMOV UR11, 0x40000040 ;  /* 0x40000040000b7882 */ /* 0x000fe20000000000 */
[----:B------:R-:W-:Y:S02]  /*2510*/  UMOV UR6, 0x4 ;  /* 0x0000000400067882 */ /* 0x000fe40000000000 */
[----:B------:R-:W-:-:S06]  /*2520*/  USEL UR7, URZ, 0x1, UP0 ;  /* 0x000000013f077887 */ /* 0x000fcc0008000000 */
[----:B------:R-:W-:-:S12]  /*2530*/  ISETP.NE.AND P0, PT, RZ, UR7, PT ;  /* 0x00000007ff007c0c */ /* 0x000fd8000bf05270 */
[----:B------:R-:W-:Y:S01]  /*2540*/  QGMMA.64x256x32.F32.E4M3.E4M3 R24, gdesc[UR8], R24, gsb0 ;  /* 0x03e00000081879f3 */ /* 0x000fe20008000818 */
[----:B--2---:R-:W-:Y:S05]  /*2550*/  @!P0 BRA `(.L_x_22) ;  /* 0x0000000800808947 */ /* 0x004fea0003800000 */
[----:B------:R-:W-:Y:S02]  /*2560*/  WARPGROUP.DEPBAR.LE gsb0, 0x0 ;  /* 0x00008000000079c5 */ /* 0x000fe40000010000 */
[----:B------:R-:W-:-:S01]  /*2570*/  FADD R227, RZ, R25 ;  /* 0x00000019ffe37221 */ /* 0x000fc20000000000 */
[----:B------:R-:W-:Y:S01]  /*2580*/  FADD R228, RZ, R24 ;  /* 0x00000018ffe47221 */ /* 0x000fe20000000000 */
[----:B------:R-:W-:-:S01]  /*2590*/  FADD R226, RZ, R26 ;  /* 0x0000001affe27221 */ /* 0x000fc20000000000 */
[----:B------:R-:W-:Y:S01]  /*25a0*/  FADD R225, RZ, R27 ;  /* 0x0000001bffe17221 */ /* 0x000fe20000000000 */
[----:B------:R-:W-:-:S01]  /*25b0*/  FADD R224, RZ, R28 ;  /* 0x0000001cffe07221 */ /* 0x000fc20000000000 */
[----:B------:R0:W-:Y:S01]  /*25c0*/  STL [R1+0x88], R227 ;  /* 0x000088e301007387 */ /* 0x0001e20000100800 */
[----:B------:R-:W-:-:S01]  /*25d0*/  FADD R223, RZ, R29 ;  /* 0x0000001dffdf7221 */ /* 0x000fc20000000000 */
[----:B------:R-:W-:Y:S01]  /*25e0*/  FADD R222, RZ, R30 ;  /* 0x0000001effde7221 */ /* 0x000fe20000000000 */
[----:B------:R-:W-:-:S01]  /*25f0*/  FADD R221, RZ, R31 ;  /* 0x0000001fffdd7221 */ /* 0x000fc20000000000 */
[----:B------:R-:W-:Y:S01]  /*2600*/  FADD R220, RZ, R32 ;  /* 0x00000020ffdc7221 */ /* 0x000fe20000000000 */
[----:B------:R-:W-:-:S01]  /*2610*/  FADD R219, RZ, R33 ;  /* 0x00000021ffdb7221 */ /* 0x000fc20000000000 */
[----:B------:R-:W-:Y:S01]  /*2620*/  FADD R218, RZ, R34 ;  /* 0x00000022ffda7221 */ /* 0x000fe20000000000 */
[----:B------:R-:W-:-:S01]  /*2630*/  FADD R217, RZ, R35 ;  /* 0x00000023ffd97221 */ /* 0x000fc20000000000 */
[----:B------:R-:W-:Y:S01]  /*2640*/  FADD R216, RZ, R36 ;  /* 0x00000024ffd87221 */ /* 0x000fe20000000000 */
[----:B------:R-:W-:-:S01]  /*2650*/  FADD R215, RZ, R37 ;  /* 0x00000025ffd77221 */ /* 0x000fc20000000000 */
[----:B0-----:R-:W-:Y:S01]  /*2660*/  FADD R227, RZ, R124 ;  /* 0x0000007cffe37221 */ /* 0x001fe20000000000 */
[----:B------:R-:W-:-:S01]  /*2670*/  FADD R214, RZ, R38 ;  /* 0x00000026ffd67221 */ /* 0x000fc20000000000 */
[----:B------:R-:W-:Y:S01]  /*2680*/  FADD R213, RZ, R39 ;  /* 0x00000027ffd57221 */ /* 0x000fe20000000000 */
[----:B------:R-:W-:-:S01]  /*2690*/  FADD R212, RZ, R40 ;  /* 0x00000028ffd47221 */ /* 0x000fc20000000000 */
[----:B------:R-:W-:Y:S01]  /*26a0*/  FADD R211, RZ, R41 ;  /* 0x00000029ffd37221 */ /* 0x000fe20000000000 */
[----:B------:R0:W-:Y:S01]  /*26b0*/  STL [R1], R227 ;  /* 0x000000e301007387 */ /* 0x0001e20000100800 */
        /* <DEDUP_REMOVED lines=94> */
[----:B0-----:R-:W-:-:S05]  /*2ca0*/  FADD R227, RZ, R131 ;  /* 0x00000083ffe37221 */ /* 0x001fca0000000000 */
[----:B------:R0:W-:Y:S02]  /*2cb0*/  STL [R1+0x1c], R227 ;  /* 0x00001ce301007387 */ /* 0x0001e40000100800 */
        /* <DEDUP_REMOVED lines=39> */
[----:B------:R0:W-:Y:S04]  /*2f30*/  STL [R1+0x6c], R227 ;  /* 0x00006ce301007387 */ /* 0x0001e80000100800 */
[----:B0-----:R0:W5:Y:S01]  /*2f40*/  LDL.LU R227, [R1+0x88] ;  /* 0x0000880001e37983 */ /* 0x0011620000300800 */
[----:B------:R-:W-:-:S05]  /*2f50*/  UMOV UR6, URZ ;  /* 0x0000003f00067c82 */ /* 0x000fca0008000000 */
.L_x_22:
[----:B------:R-:W-:Y:S01]  /*2f60*/  UIADD3 UR16, UR5, 0x1, URZ ;  /* 0x0000000105107890 */ /* 0x000fe2000fffe03f */
[----:B------:R-:W-:-:S03]  /*2f70*/  UMOV UR8, 0x1 ;  /* 0x0000000100087882 */ /* 0x000fc60000000000 */
[----:B------:R-:W-:-:S04]  /*2f80*/  UISETP.NE.AND UP0, UPT, UR16, 0x4, UPT ;  /* 0x000000041000788c */ /* 0x000fc8000bf05270 */
[----:B------:R-:W-:Y:S02]  /*2f90*/  USEL UR17, URZ, 0x1, UP0 ;  /* 0x000000013f117887 */ /* 0x000fe40008000000 */
[----:B------:R-:W-:Y:S02]  /*2fa0*/  USEL UR16, UR16, URZ, UP0 ;  /* 0x0000003f10107287 */ /* 0x000fe40008000000 */
[----:B------:R-:W-:-:S12]  /*2fb0*/  ULOP3.LUT UR17, UR4, UR17, URZ, 0x3c, !UPT ;  /* 0x0000001104117292 */ /* 0x000fd8000f8e3c3f */
.L_x_17:
[----:B------:R-:W-:-:S04]  /*2fc0*/  UISETP.LT.AND UP0, UPT, UR12, 0x1, UPT ;  /* 0x000000010c00788c */ /* 0x000fc8000bf01270 */
[----:B------:R-:W-:-:S04]  /*2fd0*/  USEL UR9, UR12, 0x1, UP0 ;  /* 0x000000010c097887 */ /* 0x000fc80008000000 */
[----:B------:R-:W-:-:S04]  /*2fe0*/  UIADD3 UR9, UR12, -UR9, URZ ;  /* 0x800000090c097290 */ /* 0x000fc8000fffe03f */
[----:B------:R-:W-:-:S06]  /*2ff0*/  UISETP.GE.AND UP0, UPT, UR9, 0x1, UPT ;  /* 0x000000010900788c */ /* 0x000fcc000bf06270 */
[----:B------:R-:W-:-:S13]  /*3000*/  PLOP3.LUT P0, PT, PT, PT, UP0, 0x80, 0x0 ;  /* 0x000000000000781c */ /* 0x000fda0003f0f008 */
[----:B------:R-:W-:Y:S05]  /*3010*/  @!P0 BRA `(.L_x_23) ;  /* 0x0000001000dc8947 */ /* 0x000fea0003800000 */
[----:B------:R-:W-:Y:S01]  /*3020*/  UMOV UR24, UR9 ;  /* 0x0000000900187c82 */ /* 0x000fe20008000000 */
[----:B------:R-:W-:Y:S01]  /*3030*/  UMOV UR25, UR5 ;  /* 0x0000000500197c82 */ /* 0x000fe20008000000 */
[----:B------:R-:W-:-:S05]  /*3040*/  ULDC UR27, c[0x0][0x50c] ;  /* 0x00014300001b7ab9 */ /* 0x000fca0000000800 */
.L_x_31:
[----:B------:R-:W-:-:S06]  /*3050*/  UISETP.NE.AND UP0, UPT, UR23, 0x3, UPT ;  /* 0x000000031700788c */ /* 0x000fcc000bf05270 */
[----:B------:R-:W-:-:S13]  /*3060*/  PLOP3.LUT P1, PT, PT, PT, UP0, 0x80, 0x0 ;  /* 0x000000000000781c */ /* 0x000fda0003f2f008 */
[----:B-----5:R-:W-:Y:S05]  /*3070*/  @!P1 BRA `(.L_x_24) ;  /* 0x0000000000049947 */ /* 0x020fea0003800000 */
[----:B------:R-:W-:Y:S01]  /*3080*/  BPT.TRAP 0x1 ;  /* 0x000000040000795c */ /* 0x000fe20000300000 */
.L_x_24:
[----:B------:R-:W1:Y:S01]  /*3090*/  S2UR UR9, SR_CgaCtaId ;  /* 0x00000000000979c3 */ /* 0x000e620000008800 */
[----:B------:R-:W-:Y:S01]  /*30a0*/  UMOV UR14, 0x400 ;  /* 0x00000400000e7882 */ /* 0x000fe20000000000 */
[----:B------:R-:W-:-:S05]  /*30b0*/  IMAD.U32 R229, RZ, RZ, UR17 ;  /* 0x00000011ffe57e24 */ /* 0x000fca000f8e00ff */
[----:B------:R-:W-:Y:S01]  /*30c0*/  SHF.L.U32 R229, R229, 0x1f, RZ ;  /* 0x0000001fe5e57819 */ /* 0x000fe200000006ff */
[----:B-1----:R-:W-:-:S04]  /*30d0*/  ULEA UR14, UR9, UR14, 0x18 ;  /* 0x0000000e090e7291 */ /* 0x002fc8000f8ec03f */
[----:B------:R-:W-:-:S09]  /*30e0*/  ULEA UR9, UR16, UR14, 0x3 ;  /* 0x0000000e10097291 */ /* 0x000fd2000f8e183f */
[----:B------:R1:W2:Y:S01]  /*30f0*/  SYNCS.PHASECHK.TRANS64.TRYWAIT P0, [UR9], R229 ;  /* 0x000000e5ff0075a7 */ /* 0x0002a20008000149 */
[----:B------:R-:W-:Y:S05]  /*3100*/  @!P1 BRA `(.L_x_25) ;  /* 0x0000000000049947 */ /* 0x000fea0003800000 */
[----:B------:R-:W-:Y:S01]  /*3110*/  BPT.TRAP 0x1 ;  /* 0x000000040000795c */ /* 0x000fe20000300000 */
.L_x_25:
[----:B--2---:R-:W-:Y:S05]  /*3120*/  @P0 BRA `(.L_x_26) ;  /* 0x0000000000080947 */ /* 0x004fea0003800000 */
[----:B------:R-:W2:Y:S02]  /*3130*/  SYNCS.PHASECHK.TRANS64.TRYWAIT P0, [UR9], R229 ;  /* 0x000000e5ff0075a7 */ /* 0x000ea40008000149 */
[----:B--2---:R-:W-:Y:S05]  /*3140*/  @!P0 BRA `(.L_x_27) ;  /* 0x000000d400148947 */ /* 0x004fea0003800000 */
.L_x_26:
[----:B------:R-:W-:Y:S01]  /*3150*/  UIADD3 UR9, UR14, 0x10100, URZ ;  /* 0x000101000e097890 */ /* 0x000fe2000fffe03f */
[----:B------:R-:W-:Y:S01]  /*3160*/  WARPGROUP.ARRIVE ;  /* 0x00000000000079c5 */ /* 0x000fe20000000000 */
[----:B------:R-:W-:Y:S02]  /*3170*/  UISETP.NE.AND UP0, UPT, UR7, URZ, UPT ;  /* 0x0000003f0700728c */ /* 0x000fe4000bf05270 */
[----:B------:R-:W-:Y:S02]  /*3180*/  USHF.R.U32.HI UR9, URZ, 0x4, UR9 ;  /* 0x000000043f097899 */ /* 0x000fe40008011609 */
[----:B------:R-:W-:Y:S02]  /*3190*/  USEL UR8, UR8, URZ, !UP0 ;  /* 0x0000003f08087287 */ /* 0x000fe4000c000000 */
[----:B------:R-:W-:Y:S02]  /*31a0*/  ULOP3.LUT UR9, UR9, 0x3fff, URZ, 0xc0, !UPT ;  /* 0x00003fff09097892 */ /* 0x000fe4000f8ec03f */
[----:B------:R-:W-:-:S02]  /*31b0*/  ULOP3.LUT UR7, UR15, 0x10000, URZ, 0xfc, !UPT ;  /* 0x000100000f077892 */ /* 0x000fc4000f8efc3f */
[----:B------:R-:W-:Y:S02]  /*31c0*/  ULOP3.LUT UR9, UR9, 0x10000, URZ, 0xfc, !UPT ;  /* 0x0001000009097892 */ /* 0x000fe4000f8efc3f */
[----:B------:R-:W-:Y:S02]  /*31d0*/  UISETP.NE.U32.AND UP0, UPT, UR8, URZ, UPT ;  /* 0x0000003f0800728c */ /* 0x000fe4000bf05070 */
[----:B------:R-:W-:Y:S02]  /*31e0*/  ULEA UR7, UR16, UR7, 0xa ;  /* 0x0000000710077291 */ /* 0x000fe4000f8e503f */
[----:B------:R-:W-:Y:S01]  /*31f0*/  ULEA UR26, UR16, UR9, 0xb ;  /* 0x00000009101a7291 */ /* 0x000fe2000f8e583f */
[----:B------:R-:W-:Y:S02]  /*3200*/  UMOV UR11, 0x40000040 ;  /* 0x40000040000b7882 */ /* 0x000fe40000000000 */
[----:B------:R-:W-:Y:S01]  /*3210*/  UMOV UR9, 0x40000040 ;  /* 0x4000004000097882 */ /* 0x000fe20000000000 */
[----:B------:R-:W-:Y:S01]  /*3220*/  UIADD3 UR6, UR6, 0x4, URZ ;  /* 0x0000000406067890 */ /* 0x000fe2000fffe03f */
[----:B------:R-:W-:-:S02]  /*3230*/  UMOV UR8, UR7 ;  /* 0x0000000700087c82 */ /* 0x000fc40008000000 */
[----:B------:R-:W-:Y:S02]  /*3240*/  UMOV UR10, UR26 ;  /* 0x0000001a000a7c82 */ /* 0x000fe40008000000 */
[----:B------:R-:W-:Y:S01]  /*3250*/  QGMMA.64x256x32.F32.E4M3.E4M3 R24, gdesc[UR8], R24, UP0 ;  /* 0x03e00000081879f3 */ /* 0x000fe2000bf00818 */
[----:B------:R-:W-:Y:S02]  /*3260*/  UIADD3 UR8, UR7, 0x2, URZ ;  /* 0x0000000207087890 */ /* 0x000fe4000fffe03f */
[----:B------:R-:W-:Y:S01]  /*3270*/  UIADD3 UR10, UR26, 0x2, URZ ;  /* 0x000000021a0a7890 */ /* 0x000fe2000fffe03f */
[----:B------:R-:W-:Y:S01]  /*3280*/  UMOV UR9, 0x40000040 ;  /* 0x4000004000097882 */ /* 0x000fe20000000000 */
[----:B------:R-:W-:Y:S01]  /*3290*/  UMOV UR11, 0x40000040 ;  /* 0x40000040000b7882 */ /* 0x000fe20000000000 */
[----:B------:R-:W-:-:S15]  /*32a0*/  UISETP.NE.AND UP0, UPT, UR6, UR27, UPT ;  /* 0x0000001b0600728c */ /* 0x000fde000bf05270 */
[----:B------:R-:W-:-:S07]  /*32b0*/  NOP ;  /* 0x0000000000007918 */ /* 0x000fce0000000000 */
[----:B------:R-:W-:Y:S01]  /*32c0*/  QGMMA.64x256x32.F32.E4M3.E4M3 R24, gdesc[UR8], R24 ;  /* 0x03e00000081879f3 */ /* 0x000fe20008700818 */
[----:B------:R-:W-:Y:S02]  /*32d0*/  UIADD3 UR8, UR7, 0x4, URZ ;  /* 0x0000000407087890 */ /* 0x000fe4000fffe03f */
[----:B------:R-:W-:Y:S01]  /*32e0*/  UIADD3 UR10, UR26, 0x4, URZ ;  /* 0x000000041a0a7890 */ /* 0x000fe2000fffe03f */
[----:B------:R-:W-:Y:S01]  /*32f0*/  UMOV UR9, 0x40000040 ;  /* 0x4000004000097882 */ /* 0x000fe20000000000 */
[----:B------:R-:W-:-:S15]  /*3300*/  UMOV UR11, 0x40000040 ;  /* 0x40000040000b7882 */ /* 0x000fde0000000000 */
[----:B------:R-:W-:-:S08]  /*3310*/  NOP ;  /* 0x0000000000007918 */ /* 0x000fd00000000000 */
[----:B------:R-:W-:Y:S01]  /*3320*/  QGMMA.64x256x32.F32.E4M3.E4M3 R24, gdesc[UR8], R24 ;  /* 0x03e00000081879f3 */ /* 0x000fe20008700818 */
[----:B------:R-:W-:Y:S02]  /*3330*/  UIADD3 UR8, UR7, 0x6, URZ ;  /* 0x0000000607087890 */ /* 0x000fe4000fffe03f */
[----:B------:R-:W-:Y:S01]  /*3340*/  UIADD3 UR10, UR26, 0x6, URZ ;  /* 0x000000061a0a7890 */ /* 0x000fe2000fffe03f */
[----:B------:R-:W-:Y:S01]  /*3350*/  UMOV UR9, 0x40000040 ;  /* 0x4000004000097882 */ /* 0x000fe20000000000 */
[----:B------:R-:W-:Y:S01]  /*3360*/  UMOV UR11, 0x40000040 ;  /* 0x40000040000b7882 */ /* 0x000fe20000000000 */
[----:B------:R-:W-:-:S06]  /*3370*/  USEL UR7, URZ, 0x1, UP0 ;  /* 0x000000013f077887 */ /* 0x000fcc0008000000 */
[----:B------:R-:W-:-:S15]  /*3380*/  ISETP.NE.AND P0, PT, RZ, UR7, PT ;  /* 0x00000007ff007c0c */ /* 0x000fde000bf05270 */
[----:B------:R-:W-:-:S01]  /*3390*/  NOP ;  /* 0x0000000000007918 */ /* 0x000fc20000000000 */
[----:B------:R-:W-:Y:S03]  /*33a0*/  QGMMA.64x256x32.F32.E4M3.E4M3 R24, gdesc[UR8], R24, gsb0 ;  /* 0x03e00000081879f3 */ /* 0x000fe60008000818 */
[----:B------:R-:W-:Y:S02]  /*33b0*/  WARPGROUP.DEPBAR.LE gsb0, 0x1 ;  /* 0x00008000000079c5 */ /* 0x000fe40000010100 */
[----:B------:R-:W-:Y:S05]  /*33c0*/  @!P0 BRA `(.L_x_28) ;  /* 0x0000000c00708947 */ /* 0x000fea0003800000 */
[----:B------:R-:W-:Y:S02]  /*33d0*/  WARPGROUP.DEPBAR.LE gsb0, 0x0 ;  /* 0x00008000000079c5 */ /* 0x000fe40000010000 */
[----:B-----5:R-:W-:-:S01]  /*33e0*/  FADD R227, R25, R227 ;  /* 0x000000e319e37221 */ /* 0x020fc20000000000 */
[----:B------:R-:W-:Y:S01]  /*33f0*/  FADD R226, R26, R226 ;  /* 0x000000e21ae27221 */ /* 0x000fe20000000000 */
[----:B------:R-:W-:-:S01]  /*3400*/  FADD R225, R27, R225 ;  /* 0x000000e11be17221 */ /* 0x000fc20000000000 */
[----:B------:R-:W-:Y:S01]  /*3410*/  FADD R224, R28, R224 ;  /* 0x000000e01ce07221 */ /* 0x000fe20000000000 */
[----:B------:R-:W-:-:S01]  /*3420*/  FADD R223, R29, R223 ;  /* 0x000000df1ddf7221 */ /* 0x000fc20000000000 */
[----:B------:R2:W-:Y:S01]  /*3430*/  STL [R1+0x88], R227 ;  /* 0x000088e301007387 */ /* 0x0005e20000100800 */
[----:B------:R-:W-:-:S01]  /*3440*/  FADD R222, R30, R222 ;  /* 0x000000de1ede7221 */ /* 0x000fc20000000000 */
[----:B------:R-:W-:Y:S01]  /*3450*/  FADD R221, R31, R221 ;  /* 0x000000dd1fdd7221 */ /* 0x000fe20000000000 */
[----:B------:R-:W-:-:S01]  /*3460*/  FADD R220, R32, R220 ;  /* 0x000000dc20dc7221 */ /* 0x000fc20000000000 */
[----:B------:R-:W-:Y:S01]  /*3470*/  FADD R219, R33, R219 ;  /* 0x000000db21db7221 */ /* 0x000fe20000000000 */
[----:B------:R-:W-:-:S01]  /*3480*/  FADD R218, R34, R218 ;  /* 0x000000da22da7221 */ /* 0x000fc20000000000 */
[----:B------:R-:W-:Y:S01]  /*3490*/  FADD R217, R35, R217 ;  /* 0x000000d923d97221 */ /* 0x000fe20000000000 */
[----:B------:R-:W-:-:S01]  /*34a0*/  FADD R216, R36, R216 ;  /* 0x000000d824d87221 */ /* 0x000fc20000000000 */
[----:B------:R-:W-:Y:S01]  /*34b0*/  FADD R215, R37, R215 ;  /* 0x000000d725d77221 */ /* 0x000fe20000000000 */
[----:B------:R-:W-:-:S01]  /*34c0*/  FADD R214, R38, R214 ;  /* 0x000000d626d67221 */ /* 0x000fc20000000000 */
[----:B--2---:R-:W2:Y:S01]  /*34d0*/  LDL.LU R227, [R1+0x28] ;  /* 0x0000280001e37983 */ /* 0x004ea20000300800 */
[----:B------:R-:W-:-:S01]  /*34e0*/  FADD R213, R39, R213 ;  /* 0x000000d527d57221 */ /* 0x000fc20000000000 */
[----:B------:R-:W-:Y:S01]  /*34f0*/  FADD R212, R40, R212 ;  /* 0x000000d428d47221 */ /* 0x000fe20000000000 */
[----:B------:R-:W-:-:S01]  /*3500*/  FADD R211, R41, R211 ;  /* 0x000000d329d37221 */ /* 0x000fc20000000000 */
[----:B------:R3:W-:Y:S01]  /*3510*/  STL [R1+0x8c], R226 ;  /* 0x00008ce201007387 */ /* 0x0007e20000100800 */
[----:B------:R-:W-:-:S03]  /*3520*/  FADD R228, R24, R228 ;  /* 0x000000e418e47221 */ /* 0x000fc60000000000 */
[----:B---3--:R-:W3:Y:S04]  /*3530*/  LDL.LU R226, [R1+0x24] ;  /* 0x0000240001e27983 */ /* 0x008ee80000300800 */
[----:B------:R4:W-:Y:S04]  /*3540*/  STL [R1+0x90], R225 ;  /* 0x000090e101007387 */ /* 0x0009e80000100800 */
[----:B----4-:R-:W4:Y:S04]  /*3550*/  LDL.LU R225, [R1+0x20] ;  /* 0x0000200001e17983 */ /* 0x010f280000300800 */
[----:B------:R0:W-:Y:S04]  /*3560*/  STL [R1+0x94], R224 ;  /* 0x000094e001007387 */ /* 0x0001e80000100800 */
[----:B0-----:R-:W4:Y:S04]  /*3570*/  LDL.LU R224, [R1+0x1c] ;  /* 0x00001c0001e07983 */ /* 0x001f280000300800 */
        /* <DEDUP_REMOVED lines=13> */
[----:B0-----:R-:W4:Y:S04]  /*3650*/  LDL.LU R217, [R1] ;  /* 0x0000000001d97983 */ /* 0x001f280000300800 */
[----:B------:R-:W-:Y:S04]  /*3660*/  STL [R1+0xb4], R216 ;  /* 0x0000b4d801007387 */ /* 0x000fe80000100800 */
[----:B------:R-:W-:Y:S04]  /*3670*/  STL [R1+0xb8], R215 ;  /* 0x0000b8d701007387 */ /* 0x000fe80000100800 */
[----:B------:R-:W-:Y:S04]  /*3680*/  STL [R1+0xbc], R214 ;  /* 0x0000bcd601007387 */ /* 0x000fe80000100800 */
[----:B------:R-:W-:Y:S04]  /*3690*/  STL [R1+0xc0], R213 ;  /* 0x0000c0d501007387 */ /* 0x000fe80000100800 */
[----:B------:R-:W-:Y:S04]  /*36a0*/  STL [R1+0xc4], R212 ;  /* 0x0000c4d401007387 */ /* 0x000fe80000100800 */
[----:B------:R0:W-:Y:S01]  /*36b0*/  STL [R1+0xc8], R211 ;  /* 0x0000c8d301007387 */ /* 0x0001e20000100800 */
[----:B--2---:R-:W-:-:S01]  /*36c0*/  FADD R227, R134, R227 ;  /* 0x000000e386e37221 */ /* 0x004fc20000000000 */
[----:B---3--:R-:W-:Y:S01]  /*36d0*/  FADD R226, R133, R226 ;  /* 0x000000e285e27221 */ /* 0x008fe20000000000 */
[----:B----4-:R-:W-:-:S01]  /*36e0*/  FADD R225, R132, R225 ;  /* 0x000000e184e17221 */ /* 0x010fc20000000000 */
[----:B------:R-:W-:Y:S01]  /*36f0*/  FADD R224, R131, R224 ;  /* 0x000000e083e07221 */ /* 0x000fe20000000000 */
[----:B------:R-:W-:-:S01]  /*3700*/  FADD R223, R130, R223 ;  /* 0x000000df82df7221 */ /* 0x000fc20000000000 */
[----:B------:R-:W-:Y:S01]  /*3710*/  FADD R222, R129, R222 ;  /* 0x000000de81de7221 */ /* 0x000fe20000000000 */
[----:B------:R-:W-:-:S01]  /*3720*/  FADD R221, R128, R221 ;  /* 0x000000dd80dd7221 */ /* 0x000fc20000000000 */
[----:B------:R-:W-:Y:S01]  /*3730*/  FADD R220, R127, R220 ;  /* 0x000000dc7fdc7221 */ /* 0x000fe20000000000 */
[----:B------:R-:W-:-:S01]  /*3740*/  FADD R219, R126, R219 ;  /* 0x000000db7edb7221 */ /* 0x000fc20000000000 */
[----:B------:R-:W-:Y:S01]  /*3750*/  FADD R218, R125, R218 ;  /* 0x000000da7dda7221 */ /* 0x000fe20000000000 */
[----:B------:R-:W-:-:S05]  /*3760*/  FADD R217, R124, R217 ;  /* 0x000000d97cd97221 */ /* 0x000fca0000000000 */
[----:B------:R2:W-:Y:S04]  /*3770*/  STL [R1], R217 ;  /* 0x000000d901007387 */ /* 0x0005e80000100800 */
[----:B------:R3:W-:Y:S04]  /*3780*/  STL [R1+0x4], R218 ;  /* 0x000004da01007387 */ /* 0x0007e80000100800 */
[----:B------:R4:W-:Y:S04]  /*3790*/  STL [R1+0x8], R219 ;  /* 0x000008db01007387 */ /* 0x0009e80000100800 */
[----:B------:R1:W-:Y:S04]  /*37a0*/  STL [R1+0xc], R220 ;  /* 0x00000cdc01007387 */ /* 0x0003e80000100800 */
[----:B------:R1:W-:Y:S04]  /*37b0*/  STL [R1+0x10], R221 ;  /* 0x000010dd01007387 */ /* 0x0003e80000100800 */
[----:B------:R1:W-:Y:S04]  /*37c0*/  STL [R1+0x14], R222 ;  /* 0x000014de01007387 */ /* 0x0003e80000100800 */
[----:B------:R1:W-:Y:S04]  /*37d0*/  STL [R1+0x18], R223 ;  /* 0x000018df01007387 */ /* 0x0003e80000100800 */
[----:B------:R1:W-:Y:S04]  /*37e0*/  STL [R1+0x1c], R224 ;  /* 0x00001ce001007387 */ /* 0x0003e80000100800 */
[----:B0-----:R-:W4:Y:S04]  /*37f0*/  LDL.LU R211, [R1+0x2c] ;  /* 0x00002c0001d37983 */ /* 0x001f280000300800 */
[----:B------:R0:W-:Y:S04]  /*3800*/  STL [R1+0x20], R225 ;  /* 0x000020e101007387 */ /* 0x0001e80000100800 */
[----:B------:R-:W4:Y:S04]  /*3810*/  LDL.LU R212, [R1+0x30] ;  /* 0x0000300001d47983 */ /* 0x000f280000300800 */
[----:B------:R0:W-:Y:S04]  /*3820*/  STL [R1+0x24], R226 ;  /* 0x000024e201007387 */ /* 0x0001e80000100800 */
[----:B------:R-:W4:Y:S04]  /*3830*/  LDL.LU R213, [R1+0x34] ;  /* 0x0000340001d57983 */ /* 0x000f280000300800 */
[----:B------:R0:W-:Y:S04]  /*3840*/  STL [R1+0x28], R227 ;  /* 0x000028e301007387 */ /* 0x0001e80000100800 */
[----:B------:R-:W4:Y:S04]  /*3850*/  LDL.LU R214, [R1+0x38] ;  /* 0x0000380001d67983 */ /* 0x000f280000300800 */
[----:B------:R-:W4:Y:S04]  /*3860*/  LDL.LU R215, [R1+0x3c] ;  /* 0x00003c0001d77983 */ /* 0x000f280000300800 */
[----:B------:R-:W4:Y:S04]  /*3870*/  LDL.LU R216, [R1+0x40] ;  /* 0x0000400001d87983 */ /* 0x000f280000300800 */
[----:B--2---:R-:W2:Y:S04]  /*3880*/  LDL.LU R217, [R1+0x44] ;  /* 0x0000440001d97983 */ /* 0x004ea80000300800 */
[----:B---3--:R-:W3:Y:S04]  /*3890*/  LDL.LU R218, [R1+0x48] ;  /* 0x0000480001da7983 */ /* 0x008ee80000300800 */
[----:B----4-:R-:W4:Y:S04]  /*38a0*/  LDL.LU R219, [R1+0x4c] ;  /* 0x00004c0001db7983 */ /* 0x010f280000300800 */
[----:B-1----:R-:W4:Y:S04]  /*38b0*/  LDL.LU R220, [R1+0x50] ;  /* 0x0000500001dc7983 */ /* 0x002f280000300800 */
[----:B------:R-:W4:Y:S04]  /*38c0*/  LDL.LU R221, [R1+0x54] ;  /* 0x0000540001dd7983 */ /* 0x000f280000300800 */
[----:B------:R-:W4:Y:S04]  /*38d0*/  LDL.LU R222, [R1+0x58] ;  /* 0x0000580001de7983 */ /* 0x000f280000300800 */
[----:B------:R-:W4:Y:S04]  /*38e0*/  LDL.LU R223, [R1+0x5c] ;  /* 0x00005c0001df7983 */ /* 0x000f280000300800 */
[----:B------:R-:W4:Y:S04]  /*38f0*/  LDL.LU R224, [R1+0x60] ;  /* 0x0000600001e07983 */ /* 0x000f280000300800 */
[----:B0-----:R-:W4:Y:S04]  /*3900*/  LDL.LU R225, [R1+0x64] ;  /* 0x0000640001e17983 */ /* 0x001f280000300800 */
[----:B------:R-:W4:Y:S04]  /*3910*/  LDL.LU R226, [R1+0x68] ;  /* 0x0000680001e27983 */ /* 0x000f280000300800 */
[----:B------:R-:W4:Y:S01]  /*3920*/  LDL.LU R227, [R1+0x6c] ;  /* 0x00006c0001e37983 */ /* 0x000f220000300800 */
[----:B------:R-:W-:-:S05]  /*3930*/  FADD R211, R135, R211 ;  /* 0x000000d387d37221 */ /* 0x000fca0000000000 */
[----:B------:R0:W-:Y:S01]  /*3940*/  STL [R1+0x2c], R211 ;  /* 0x00002cd301007387 */ /* 0x0001e20000100800 */
[----:B------:R-:W-:-:S03]  /*3950*/  FADD R212, R136, R212 ;  /* 0x000000d488d47221 */ /* 0x000fc60000000000 */
[----:B0-----:R0:W5:Y:S01]  /*3960*/  LDL.LU R211, [R1+0xc8] ;  /* 0x0000c80001d37983 */ /* 0x0011620000300800 */
[----:B------:R-:W-:-:S03]  /*3970*/  FADD R213, R137, R213 ;  /* 0x000000d589d57221 */ /* 0x000fc60000000000 */
[----:B------:R1:W-:Y:S01]  /*3980*/  STL [R1+0x30], R212 ;  /* 0x000030d401007387 */ /* 0x0003e20000100800 */
[----:B------:R-:W-:-:S01]  /*3990*/  FADD R214, R138, R214 ;  /* 0x000000d68ad67221 */ /* 0x000fc20000000000 */
[----:B------:R-:W-:Y:S02]  /*39a0*/  FADD R215, R139, R215 ;  /* 0x000000d78bd77221 */ /* 0x000fe40000000000 */
[----:B-1----:R0:W5:Y:S01]  /*39b0*/  LDL.LU R212, [R1+0xc4] ;  /* 0x0000c40001d47983 */ /* 0x0021620000300800 */
[----:B------:R-:W-:-:S03]  /*39c0*/  FADD R216, R140, R216 ;  /* 0x000000d88cd87221 */ /* 0x000fc60000000000 */
[----:B------:R1:W-:Y:S01]  /*39d0*/  STL [R1+0x34], R213 ;  /* 0x000034d501007387 */ /* 0x0003e20000100800 */
[----:B--2---:R-:W-:-:S03]  /*39e0*/  FADD R217, R141, R217 ;  /* 0x000000d98dd97221 */ /* 0x004fc60000000000 */
[----:B-1----:R0:W5:Y:S01]  /*39f0*/  LDL.LU R213, [R1+0xc0] ;  /* 0x0000c00001d57983 */ /* 0x0021620000300800 */
[----:B---3--:R-:W-:-:S03]  /*3a00*/  FADD R218, R142, R218 ;  /* 0x000000da8eda7221 */ /* 0x008fc60000000000 */
[----:B------:R1:W-:Y:S01]  /*3a10*/  STL [R1+0x38], R214 ;  /* 0x000038d601007387 */ /* 0x0003e20000100800 */
[----:B----4-:R-:W-:-:S01]  /*3a20*/  FADD R219, R143, R219 ;  /* 0x000000db8fdb7221 */ /* 0x010fc20000000000 */
[----:B------:R-:W-:Y:S02]  /*3a30*/  FADD R220, R144, R220 ;  /* 0x000000dc90dc7221 */ /* 0x000fe40000000000 */
[----:B-1----:R0:W5:Y:S04]  /*3a40*/  LDL.LU R214, [R1+0xbc] ;  /* 0x0000bc0001d67983 */ /* 0x0021680000300800 */
[----:B------:R1:W-:Y:S01]  /*3a50*/  STL [R1+0x3c], R215 ;  /* 0x00003cd701007387 */ /* 0x0003e20000100800 */
[----:B------:R-:W-:-:S01]  /*3a60*/  FADD R221, R145, R221 ;  /* 0x000000dd91dd7221 */ /* 0x000fc20000000000 */
[----:B------:R-:W-:-:S02]  /*3a70*/  FADD R222, R146, R222 ;  /* 0x000000de92de7221 */ /* 0x000fc40000000000 */
[----:B-1----:R0:W5:Y:S04]  /*3a80*/  LDL.LU R215, [R1+0xb8] ;  /* 0x0000b80001d77983 */ /* 0x0021680000300800 */
[----:B------:R1:W-:Y:S01]  /*3a90*/  STL [R1+0x40], R216 ;  /* 0x000040d801007387 */ /* 0x0003e20000100800 */
[----:B------:R-:W-:-:S03]  /*3aa0*/  FADD R223, R147, R223 ;  /* 0x000000df93df7221 */ /* 0x000fc60000000000 */
        /* <DEDUP_REMOVED lines=13> */
[----:B------:R1:W-:Y:S04]  /*3b80*/  STL [R1+0x54], R221 ;  /* 0x000054dd01007387 */ /* 0x0003e80000100800 */
        /* <DEDUP_REMOVED lines=12> */
[----:B-1----:R0:W5:Y:S01]  /*3c50*/  LDL.LU R227, [R1+0x88] ;  /* 0x0000880001e37983 */ /* 0x0021620000300800 */
        /* <DEDUP_REMOVED lines=82> */
[----:B0-----:R-:W-:-:S06]  /*4180*/  UMOV UR6, URZ ;  /* 0x0000003f00067c82 */ /* 0x001fcc0008000000 */
.L_x_28:
[----:B------:R-:W-:Y:S05]  /*4190*/  @!P1 BRA `(.L_x_29) ;  /* 0x0000000000049947 */ /* 0x000fea0003800000 */
[----:B------:R-:W-:Y:S01]  /*41a0*/  BPT.TRAP 0x1 ;  /* 0x000000040000795c */ /* 0x000fe20000300000 */
.L_x_29:
[----:B------:R2:W-:Y:S04]  /*41b0*/  STL [R1+0x8c], R2 ;  /* 0x00008c0201007387 */ /* 0x0005e80000100800 */
[----:B--2---:R-:W2:Y:S04]  /*41c0*/  LDL R2, [R1+0x70] ;  /* 0x0000700001027983 */ /* 0x004ea80000100800 */
[----:B-----5:R3:W-:Y:S04]  /*41d0*/  STL [R1+0x88], R0 ;  /* 0x0000880001007387 */ /* 0x0207e80000100800 */
[----:B---3--:R-:W3:Y:S01]  /*41e0*/  LDL R0, [R1+0x74] ;  /* 0x0000740001007983 */ /* 0x008ee20000100800 */
[----:B-1----:R-:W-:Y:S01]  /*41f0*/  IMAD.U32 R229, RZ, RZ, UR25 ;  /* 0x00000019ffe57e24 */ /* 0x002fe2000f8e00ff */
[----:B--2---:R-:W-:-:S02]  /*4200*/  ISETP.NE.AND P0, PT, R2, RZ, PT ;  /* 0x000000ff0200720c */ /* 0x004fc40003f05270 */
[----:B------:R1:W5:Y:S11]  /*4210*/  LDL.LU R2, [R1+0x8c] ;  /* 0x00008c0001027983 */ /* 0x0003760000300800 */
[----:B------:R-:W-:-:S05]  /*4220*/  @P0 LEA R229, R229, UR14, 0x3 ;  /* 0x0000000ee5e50c11 */ /* 0x000fca000f8e18ff */
[----:B------:R-:W-:-:S05]  /*4230*/  @P0 VIADD R229, R229, 0x20 ;  /* 0x00000020e5e50836 */ /* 0x000fca0000000000 */
[----:B---3--:R-:W-:Y:S02]  /*4240*/  @P0 PRMT R229, R0, 0x654, R229 ;  /* 0x0000065400e50816 */ /* 0x008fe400000000e5 */
[----:B------:R1:W5:Y:S01]  /*4250*/  LDL.LU R0, [R1+0x88] ;  /* 0x0000880001007983 */ /* 0x0003620000300800 */
[----:B------:R-:W-:Y:S01]  /*4260*/  UISETP.GT.U32.AND UP0, UPT, UR13, 0x1, UPT ;  /* 0x000000010d00788c */ /* 0x000fe2000bf04070 */
[----:B------:R1:W-:Y:S05]  /*4270*/  @P0 SYNCS.ARRIVE.TRANS64.RED.A1T0 RZ, [R229+URZ], RZ ;  /* 0x000000ffe5ff09a7 */ /* 0x0003ea000810043f */
[----:B------:R-:W-:-:S13]  /*4280*/  PLOP3.LUT P0, PT, PT, PT, UP0, 0x80, 0x0 ;  /* 0x000000000000781c */ /* 0x000fda0003f0f008 */
[----:B-1----:R-:W-:Y:S05]  /*4290*/  @P0 BRA `(.L_x_30) ;  /* 0x0000000000040947 */ /* 0x002fea0003800000 */
[----:B------:R-:W-:Y:S01]  /*42a0*/  BPT.TRAP 0x1 ;  /* 0x000000040000795c */ /* 0x000fe20000300000 */
.L_x_30:
[----:B------:R-:W-:Y:S02]  /*42b0*/  UISETP.GT.AND UP2, UPT, UR24, 0x1, UPT ;  /* 0x000000011800788c */ /* 0x000fe4000bf44270 */
[----:B------:R-:W-:Y:S02]  /*42c0*/  UIADD3 UR16, UR16, 0x1, URZ ;  /* 0x0000000110107890 */ /* 0x000fe4000fffe03f */
[----:B------:R-:W-:Y:S02]  /*42d0*/  UIADD3 UR25, UR25, 0x1, URZ ;  /* 0x0000000119197890 */ /* 0x000fe4000fffe03f */
[----:B------:R-:W-:Y:S01]  /*42e0*/  PLOP3.LUT P0, PT, PT, PT, UP2, 0x80, 0x0 ;  /* 0x000000000000781c */ /* 0x000fe20003f0f028 */
[----:B------:R-:W-:Y:S02]  /*42f0*/  UISETP.NE.AND UP0, UPT, UR16, 0x4, UPT ;  /* 0x000000041000788c */ /* 0x000fe4000bf05270 */
[----:B------:R-:W-:Y:S02]  /*4300*/  UIADD3 UR9, UR24, -0x1, URZ ;  /* 0xffffffff18097890 */ /* 0x000fe4000fffe03f */
[----:B------:R-:W-:-:S02]  /*4310*/  USEL UR8, URZ, 0x1, UP0 ;  /* 0x000000013f087887 */ /* 0x000fc40008000000 */
[----:B------:R-:W-:Y:S02]  /*4320*/  UISETP.NE.AND UP1, UPT, UR25, 0x4, UPT ;  /* 0x000000041900788c */ /* 0x000fe4000bf25270 */
[----:B------:R-:W-:Y:S02]  /*4330*/  ULOP3.LUT UR17, UR17, UR8, URZ, 0x3c, !UPT ;  /* 0x0000000811117292 */ /* 0x000fe4000f8e3c3f */
[----:B------:R-:W-:Y:S02]  /*4340*/  USEL UR16, UR16, URZ, UP0 ;  /* 0x0000003f10107287 */ /* 0x000fe40008000000 */
[----:B------:R-:W-:Y:S01]  /*4350*/  USEL UR25, UR25, URZ, UP1 ;  /* 0x0000003f19197287 */ /* 0x000fe20008800000 */
[----:B------:R-:W-:Y:S01]  /*4360*/  UMOV UR8, 0x1 ;  /* 0x0000000100087882 */ /* 0x000fe20000000000 */
[----:B------:R-:W-:Y:S01]  /*4370*/  UMOV UR24, UR9 ;  /* 0x0000000900187c82 */ /* 0x000fe20008000000 */
[----:B------:R-:W-:Y:S09]  /*4380*/  @P0 BRA `(.L_x_31) ;  /* 0xffffffec00300947 */ /* 0x000ff2000383ffff */
.L_x_23:
[----:B------:R-:W-:-:S04]  /*4390*/  UISETP.NE.AND UP0, UPT, UR6, URZ, UPT ;  /* 0x0000003f0600728c */ /* 0x000fc8000bf05270 */
[----:B------:R-:W-:-:S06]  /*43a0*/  USEL UR6, URZ, 0x1, !UP0 ;  /* 0x000000013f067887 */ /* 0x000fcc000c000000 */
[----:B------:R-:W-:-:S13]  /*43b0*/  ISETP.NE.AND P0, PT, RZ, UR6, PT ;  /* 0x00000006ff007c0c */ /* 0x000fda000bf05270 */
[----:B------:R-:W-:Y:S05]  /*43c0*/  @!P0 BRA `(.L_x_32) ;  /* 0x0000000c00c48947 */ /* 0x000fea0003800000 */
[----:B------:R-:W-:Y:S02]  /*43d0*/  WARPGROUP.DEPBAR.LE gsb0, 0x0 ;  /* 0x00008000000079c5 */ /* 0x000fe40000010000 */
[----:B-----5:R-:W-:Y:S01]  /*43e0*/  FADD R227, R25, R227 ;  /* 0x000000e319e37221 */ /* 0x020fe20000000000 */
[----:B------:R-:W-:-:S04]  /*43f0*/  FADD R228, R24, R228 ;  /* 0x000000e418e47221 */ /* 0x000fc80000000000 */
[----:B------:R1:W-:Y:S04]  /*4400*/  STL [R1+0x88], R227 ;  /* 0x000088e301007387 */ /* 0x0003e80000100800 */
[----:B-1----:R-:W2:Y:S04]  /*4410*/  LDL.LU R227, [R1+0x6c] ;  /* 0x00006c0001e37983 */ /* 0x002ea80000300800 */
[----:B--2---:R1:W-:Y:S04]  /*4420*/  STL [R1+0x8c], R227 ;  /* 0x00008ce301007387 */ /* 0x0043e80000100800 */
        /* <DEDUP_REMOVED lines=52> */
[----:B-1----:R-:W2:Y:S01]  /*4770*/  LDL.LU R227, [R1] ;  /* 0x0000000001e37983 */ /* 0x002ea20000300800 */
[----:B------:R-:W-:Y:S01]  /*4780*/  FADD R226, R26, R226 ;  /* 0x000000e21ae27221 */ /* 0x000fe20000000000 */
        /* <DEDUP_REMOVED lines=97> */
[----:B--2---:R-:W-:-:S05]  /*4da0*/  FADD R227, R124, R227 ;  /* 0x000000e37ce37221 */ /* 0x004fca0000000000 */
[----:B------:R1:W-:Y:S04]  /*4db0*/  STL [R1], R227 ;  /* 0x000000e301007387 */ /* 0x0003e80000100800 */
[----:B-1----:R-:W2:Y:S02]  /*4dc0*/  LDL.LU R227, [R1+0xf4] ;  /* 0x0000f40001e37983 */ /* 0x002ea40000300800 */
[----:B--2---:R-:W-:-:S05]  /*4dd0*/  FADD R227, R125, R227 ;  /* 0x000000e37de37221 */ /* 0x004fca0000000000 */
[----:B------:R1:W-:Y:S04]  /*4de0*/  STL [R1+0x4], R227 ;  /* 0x000004e301007387 */ /* 0x0003e80000100800 */
        /* <DEDUP_REMOVED lines=78> */
[----:B-1----:R1:W5:Y:S02]  /*52d0*/  LDL.LU R227, [R1+0x88] ;  /* 0x0000880001e37983 */ /* 0x0023640000300800 */
.L_x_32:
[----:B------:R-:W-:Y:S02]  /*52e0*/  WARPGROUP.DEPBAR.LE gsb0, 0x0 ;  /* 0x00008000000079c5 */ /* 0x000fe40000010000 */
[----:B------:R-:W2:Y:S02]  /*52f0*/  LDC R24, c[0x0][0x28c] ;  /* 0x0000a300ff187b82 */ /* 0x000ea40000000800 */
[----:B--2---:R-:W-:-:S13]  /*5300*/  ISETP.GE.AND P0, PT, R24, 0x1, PT ;  /* 0x000000011800780c */ /* 0x004fda0003f06270 */
[----:B------:R-:W-:Y:S05]  /*5310*/  @!P0 BRA `(.L_x_33) ;  /* 0x0000000000688947 */ /* 0x000fea0003800000 */
[----:B------:R-:W-:-:S06]  /*5320*/  UISETP.NE.AND UP0, UPT, UR23, 0x3, UPT ;  /* 0x000000031700788c */ /* 0x000fcc000bf05270 */
[----:B------:R-:W-:-:S13]  /*5330*/  PLOP3.LUT P0, PT, PT, PT, UP0, 0x80, 0x0 ;  /* 0x000000000000781c */ /* 0x000fda0003f0f008 */
[----:B------:R-:W-:Y:S05]  /*5340*/  @!P0 BRA `(.L_x_34) ;  /* 0x0000000000048947 */ /* 0x000fea0003800000 */
[----:B------:R-:W-:Y:S01]  /*5350*/  BPT.TRAP 0x1 ;  /* 0x000000040000795c */ /* 0x000fe20000300000 */
.L_x_34:
[----:B-----5:R2:W-:Y:S04]  /*5360*/  STL [R1+0x8c], R2 ;  /* 0x00008c0201007387 */ /* 0x0205e80000100800 */
[----:B--2---:R-:W2:Y:S04]  /*5370*/  LDL R2, [R1+0x70] ;  /* 0x0000700001027983 */ /* 0x004ea80000100800 */
[----:B------:R3:W-:Y:S04]  /*5380*/  STL [R1+0x88], R0 ;  /* 0x0000880001007387 */ /* 0x0007e80000100800 */
[----:B---3--:R-:W3:Y:S01]  /*5390*/  LDL R0, [R1+0x74] ;  /* 0x0000740001007983 */ /* 0x008ee20000100800 */
[----:B------:R-:W-:Y:S01]  /*53a0*/  UISETP.LT.AND UP1, UPT, UR12, 0x1, UPT ;  /* 0x000000010c00788c */ /* 0x000fe2000bf21270 */
[----:B------:R-:W-:Y:S01]  /*53b0*/  IMAD.U32 R25, RZ, RZ, UR14 ;  /* 0x0000000eff197e24 */ /* 0x000fe2000f8e00ff */
[----:B--2---:R-:W-:-:S02]  /*53c0*/  ISETP.NE.AND P0, PT, R2, RZ, PT ;  /* 0x000000ff0200720c */ /* 0x004fc40003f05270 */
[----:B------:R2:W5:Y:S11]  /*53d0*/  LDL.LU R2, [R1+0x8c] ;  /* 0x00008c0001027983 */ /* 0x0005760000300800 */
[----:B------:R-:W-:-:S05]  /*53e0*/  VOTEU.ANY UP0, P0 ;  /* 0x00000000003f7886 */ /* 0x000fca0000000100 */
[----:B------:R-:W-:-:S04]  /*53f0*/  @UP0 USEL UR6, UR12, 0x1, UP1 ;  /* 0x000000010c060887 */ /* 0x000fc80008800000 */
[----:B------:R-:W-:-:S06]  /*5400*/  @UP0 UIADD3 UR6, UR5, UR12, -UR6 ;  /* 0x0000000c05060290 */ /* 0x000fcc000fffe806 */
[----:B------:R-:W-:-:S04]  /*5410*/  IMAD.U32 R24, RZ, RZ, UR6 ;  /* 0x00000006ff187e24 */ /* 0x000fc8000f8e00ff */
[----:B------:R-:W-:-:S05]  /*5420*/  @P0 IMAD.SHL.U32 R24, R24, 0x8, RZ ;  /* 0x0000000818180824 */ /* 0x000fca00078e00ff */
[----:B------:R-:W-:-:S04]  /*5430*/  @P0 LOP3.LUT R24, R24, 0x18, RZ, 0xc0, !PT ;  /* 0x0000001818180812 */ /* 0x000fc800078ec0ff */
[----:B------:R-:W-:-:S04]  /*5440*/  @P0 IADD3 R24, R25, 0x20, R24 ;  /* 0x0000002019180810 */ /* 0x000fc80007ffe018 */
[----:B---3--:R-:W-:Y:S02]  /*5450*/  @P0 PRMT R24, R0, 0x654, R24 ;  /* 0x0000065400180816 */ /* 0x008fe40000000018 */
[----:B------:R2:W5:Y:S01]  /*5460*/  LDL.LU R0, [R1+0x88] ;  /* 0x0000880001007983 */ /* 0x0005620000300800 */
[----:B------:R-:W-:Y:S01]  /*5470*/  UISETP.GT.U32.AND UP0, UPT, UR13, 0x1, UPT ;  /* 0x000000010d00788c */ /* 0x000fe2000bf04070 */
[----:B------:R2:W-:Y:S05]  /*5480*/  @P0 SYNCS.ARRIVE.TRANS64.RED.A1T0 RZ, [R24+URZ], RZ ;  /* 0x000000ff18ff09a7 */ /* 0x0005ea000810043f */
[----:B------:R-:W-:-:S13]  /*5490*/  PLOP3.LUT P0, PT, PT, PT, UP0, 0x80, 0x0 ;  /* 0x000000000000781c */ /* 0x000fda0003f0f008 */
[----:B--2---:R-:W-:Y:S05]  /*54a0*/  @P0 BRA `(.L_x_33) ;  /* 0x0000000000040947 */ /* 0x004fea0003800000 */
[----:B------:R-:W-:Y:S01]  /*54b0*/  BPT.TRAP 0x1 ;  /* 0x000000040000795c */ /* 0x000fe20000300000 */
.L_x_33:
[----:B------:R-:W-:Y:S01]  /*54c0*/  STL [R1+0x90], R3 ;  /* 0x0000900301007387 */ /* 0x000fe20000100800 */
[----:B------:R-:W2:Y:S01]  /*54d0*/  LDC R28, c[0x0][0x288] ;  /* 0x0000a200ff1c7b82 */ /* 0x000ea20000000800 */
[----:B------:R-:W-:Y:S02]  /*54e0*/  ULDC UR6, c[0x0][0x284] ;  /* 0x0000a10000067ab9 */ /* 0x000fe40000000800 */
[----:B-----5:R3:W-:Y:S04]  /*54f0*/  STL [R1+0x8c], R2 ;  /* 0x00008c0201007387 */ /* 0x0207e80000100800 */
[----:B---3--:R-:W3:Y:S04]  /*5500*/  LDL.LU R2, [R1+0x84] ;  /* 0x0000840001027983 */ /* 0x008ee80000300800 */
[----:B------:R4:W-:Y:S01]  /*5510*/  STL [R1+0x88], R0 ;  /* 0x0000880001007387 */ /* 0x0009e20000100800 */
[----:B------:R-:W0:Y:S03]  /*5520*/  S2R R3, SR_TID.X ;  /* 0x0000000000037919 */ /* 0x000e260000002100 */
[----:B----4-:R-:W4:Y:S01]  /*5530*/  LDL.LU R0, [R1+0x80] ;  /* 0x0000800001007983 */ /* 0x010f220000300800 */
[----:B0-----:R-:W-:-:S02]  /*5540*/  SHF.R.U32.HI R24, RZ, 0x2, R3 ;  /* 0x00000002ff187819 */ /* 0x001fc40000011603 */
[----:B------:R-:W-:Y:S02]  /*5550*/  LOP3.LUT R26, R3, 0x60, RZ, 0xc0, !PT ;  /* 0x00000060031a7812 */ /* 0x000fe400078ec0ff */
[----:B------:R-:W-:Y:S02]  /*5560*/  SHF.R.U32.HI R27, RZ, 0x7, R3 ;  /* 0x00000007ff1b7819 */ /* 0x000fe40000011603 */
[----:B------:R-:W-:Y:S02]  /*5570*/  LOP3.LUT R25, R24, 0x7, RZ, 0xc0, !PT ;  /* 0x0000000718197812 */ /* 0x000fe400078ec0ff */
[----:B------:R-:W-:Y:S02]  /*5580*/  SHF.R.U32.HI R26, RZ, 0x1, R26 ;  /* 0x00000001ff1a7819 */ /* 0x000fe4000001161a */
[----:B------:R-:W-:Y:S02]  /*5590*/  LOP3.LUT R24, R27, 0x1, RZ, 0xc0, !PT ;  /* 0x000000011b187812 */ /* 0x000fe400078ec0ff */
[----:B------:R-:W-:-:S03]  /*55a0*/  IADD3 R27, RZ, -R26, -R25 ;  /* 0x8000001aff1b7210 */ /* 0x000fc60007ffe819 */
[C---:B------:R-:W-:Y:S02]  /*55b0*/  IMAD.SHL.U32 R30, R24.reuse, 0x40, RZ ;  /* 0x00000040181e7824 */ /* 0x040fe400078e00ff */
[----:B------:R-:W-:Y:S01]  /*55c0*/  IMAD R29, R24, -0x40, R27 ;  /* 0xffffffc0181d7824 */ /* 0x000fe200078e021b */
[C---:B------:R-:W-:Y:S01]  /*55d0*/  LOP3.LUT R24, R3.reuse, 0x3, RZ, 0xc0, !PT ;  /* 0x0000000303187812 */ /* 0x040fe200078ec0ff */
[----:B------:R-:W-:Y:S01]  /*55e0*/  IMAD.SHL.U32 R27, R3, 0x2, RZ ;  /* 0x00000002031b7824 */ /* 0x000fe200078e00ff */
[----:B------:R-:W-:Y:S01]  /*55f0*/  LOP3.LUT R25, R30, 0x40, R25, 0xe2, !PT ;  /* 0x000000401e197812 */ /* 0x000fe200078ee219 */
[----:B------:R0:W5:Y:S03]  /*5600*/  LDL.LU R3, [R1+0x90] ;  /* 0x0000900001037983 */ /* 0x0001660000300800 */
[----:B------:R-:W-:Y:S01]  /*5610*/  LOP3.LUT R27, R27, 0x6, RZ, 0xc0, !PT ;  /* 0x000000061b1b7812 */ /* 0x000fe200078ec0ff */
[----:B--2---:R-:W-:-:S02]  /*5620*/  IMAD R24, R24, -0x2, R28 ;  /* 0xfffffffe18187824 */ /* 0x004fc400078e021c */
[C---:B---3--:R-:W-:Y:S02]  /*5630*/  IMAD.SHL.U32 R30, R2.reuse, 0x80, RZ ;  /* 0x00000080021e7824 */ /* 0x048fe400078e00ff */
[----:B------:R-:W-:Y:S02]  /*5640*/  IMAD.WIDE R32, R2, 0x80, RZ ;  /* 0x0000008002207825 */ /* 0x000fe400078e02ff */
[----:B------:R0:W5:Y:S02]  /*5650*/  LDL.LU R2, [R1+0x8c] ;  /* 0x00008c0001027983 */ /* 0x0001640000300800 */
[----:B----4-:R-:W-:-:S05]  /*5660*/  IMAD.SHL.U32 R35, R0, 0x100, RZ ;  /* 0x0000010000237824 */ /* 0x010fca00078e00ff */
[----:B------:R-:W-:Y:S02]  /*5670*/  ISETP.GE.AND P0, PT, R35, R28, PT ;  /* 0x0000001c2300720c */ /* 0x000fe40003f06270 */
[----:B------:R-:W-:Y:S02]  /*5680*/  PRMT R28, R27, 0x6540, R0 ;  /* 0x000065401b1c7816 */ /* 0x000fe40000000000 */
[----:B------:R0:W5:Y:S01]  /*5690*/  LDL.LU R0, [R1+0x88] ;  /* 0x0000880001007983 */ /* 0x0001620000300800 */
[C---:B------:R-:W-:Y:S02]  /*56a0*/  ISETP.GE.OR P0, PT, R30.reuse, UR6, P0 ;  /* 0x000000061e007c0c */ /* 0x040fe40008706670 */
[----:B------:R-:W-:Y:S01]  /*56b0*/  IADD3 R38, -R30, UR6, R29 ;  /* 0x000000061e267c10 */ /* 0x000fe2000fffe11d */
[----:B------:R-:W-:Y:S01]  /*56c0*/  IMAD.IADD R35, R24, 0x1, -R35 ;  /* 0x0000000118237824 */ /* 0x000fe200078e0a23 */
[----:B------:R-:W-:Y:S01]  /*56d0*/  LOP3.LUT R39, R32, R25, R26, 0xfe, !PT ;  /* 0x0000001920277212 */ /* 0x000fe200078efe1a */
[----:B------:R-:W-:-:S08]  /*56e0*/  IMAD.MOV.U32 R34, RZ, RZ, -0x1 ;  /* 0xffffffffff227424 */ /* 0x000fd000078e00ff */
[----:B0-----:R-:W-:Y:S05]  /*56f0*/  @P0 BRA `(.L_x_35) ;  /* 0x0000008c00ac0947 */ /* 0x001fea0003800000 */
[----:B------:R-:W0:Y:S01]  /*5700*/  LDC.64 R26, c[0x0][0x5c8] ;  /* 0x00017200ff1a7b82 */ /* 0x000e220000000a00 */
[----:B------:R-:W-:Y:S01]  /*5710*/  USHF.R.S32.HI UR7, URZ, 0x1f, UR22 ;  /* 0x0000001f3f077899 */ /* 0x000fe20008011416 */
[--C-:B------:R-:W-:Y:S01]  /*5720*/  SHF.R.S32.HI R29, RZ, 0x1f, R28.reuse ;  /* 0x0000001fff1d7819 */ /* 0x100fe2000001141c */
[----:B------:R-:W-:Y:S01]  /*5730*/  ULDC.64 UR8, c[0x0][0x5d0] ;  /* 0x0001740000087ab9 */ /* 0x000fe20000000a00 */
[----:B------:R-:W-:Y:S01]  /*5740*/  BSSY B0, `(.L_x_35) ;  /* 0x00008e6000007945 */ /* 0x000fe20003800000 */
[----:B------:R-:W-:Y:S02]  /*5750*/  UIMAD UR6, UR7, UR8, URZ ;  /* 0x00000008070672a4 */ /* 0x000fe4000f8e023f */
[----:B------:R-:W-:Y:S02]  /*5760*/  IMAD.U32 R25, RZ, RZ, UR8 ;  /* 0x00000008ff197e24 */ /* 0x000fe4000f8e00ff */
[----:B------:R-:W-:Y:S02]  /*5770*/  UIMAD UR6, UR22, UR9, UR6 ;  /* 0x00000009160672a4 */ /* 0x000fe4000f8e0206 */
[----:B------:R-:W-:Y:S01]  /*5780*/  IMAD.WIDE.U32 R24, R25, UR22, R28 ;  /* 0x0000001619187c25 */ /* 0x000fe2000f8e001c */
[----:B------:R-:W-:-:S03]  /*5790*/  ULDC.64 UR8, c[0x0][0x5c0] ;  /* 0x0001700000087ab9 */ /* 0x000fc60000000a00 */
[----:B------:R-:W-:Y:S02]  /*57a0*/  VIADD R25, R25, UR6 ;  /* 0x0000000619197c36 */ /* 0x000fe40008000000 */
[-C--:B0-----:R-:W-:Y:S02]  /*57b0*/  IMAD R30, R33, R26.reuse, RZ ;  /* 0x0000001a211e7224 */ /* 0x081fe400078e02ff */
[----:B------:R-:W-:-:S04]  /*57c0*/  IMAD.WIDE.U32 R24, R39, R26, R24 ;  /* 0x0000001a27187225 */ /* 0x000fc800078e0018 */
[----:B------:R-:W-:-:S04]  /*57d0*/  IMAD R31, R39, R27, R30 ;  /* 0x0000001b271f7224 */ /* 0x000fc800078e021e */
[----:B------:R-:W-:Y:S01]  /*57e0*/  IMAD.IADD R30, R25, 0x1, R31 ;  /* 0x00000001191e7824 */ /* 0x000fe200078e021f */
[----:B------:R-:W-:Y:S02]  /*57f0*/  LEA R25, P0, R26, R24, 0x3 ;  /* 0x000000181a197211 */ /* 0x000fe400078018ff */
[----:B------:R-:W-:Y:S02]  /*5800*/  IADD3 R24, P1, R24, UR8, RZ ;  /* 0x0000000818187c10 */ /* 0x000fe4000ff3e0ff */
[----:B------:R-:W-:Y:S02]  /*5810*/  LEA.HI.X R27, R26, R30, R27, 0x3, P0 ;  /* 0x0000001e1a1b7211 */ /* 0x000fe400000f1c1b */
[----:B------:R-:W-:Y:S02]  /*5820*/  FSETP.NEU.AND P0, PT, RZ, UR21, PT ;  /* 0x00000015ff007c0b */ /* 0x000fe4000bf0d000 */
[----:B------:R-:W-:Y:S02]  /*5830*/  IADD3 R26, P3, R25, UR8, RZ ;  /* 0x00000008191a7c10 */ /* 0x000fe4000ff7e0ff */
[----:B------:R-:W-:-:S02]  /*5840*/  IADD3.X R25, R30, UR9, RZ, P1, !PT ;  /* 0x000000091e197c10 */ /* 0x000fc40008ffe4ff */
[----:B------:R-:W-:-:S07]  /*5850*/  IADD3.X R27, R27, UR9, RZ, P3, !PT ;  /* 0x000000091b1b7c10 */ /* 0x000fce0009ffe4ff */
[----:B------:R-:W-:Y:S05]  /*5860*/  @!P0 BRA `(.L_x_36) ;  /* 0x0000006800d48947 */ /* 0x000fea0003800000 */
[----:B------:R-:W-:Y:S01]  /*5870*/  ULDC.64 UR8, c[0x0][0x5b8] ;  /* 0x00016e0000087ab9 */ /* 0x000fe20000000a00 */
[----:B------:R-:W-:Y:S01]  /*5880*/  ISETP.GE.AND P0, PT, R38, 0x1, PT ;  /* 0x000000012600780c */ /* 0x000fe20003f06270 */
[----:B------:R-:W-:Y:S02]  /*5890*/  UIMAD UR6, UR7, UR8, URZ ;  /* 0x00000008070672a4 */ /* 0x000fe4000f8e023f */
[----:B------:R-:W-:Y:S01]  /*58a0*/  IMAD.U32 R31, RZ, RZ, UR8 ;  /* 0x00000008ff1f7e24 */ /* 0x000fe2000f8e00ff */
[----:B------:R-:W-:Y:S01]  /*58b0*/  BSSY B1, `(.L_x_37) ;  /* 0x0000010000017945 */ /* 0x000fe20003800000 */
[----:B------:R-:W-:Y:S01]  /*58c0*/  ISETP.LT.OR P4, PT, R35, 0x1, !P0 ;  /* 0x000000012300780c */ /* 0x000fe20004781670 */
[----:B------:R-:W-:Y:S02]  /*58d0*/  UIMAD UR6, UR22, UR9, UR6 ;  /* 0x00000009160672a4 */ /* 0x000fe4000f8e0206 */
[----:B------:R-:W-:Y:S01]  /*58e0*/  IMAD.WIDE.U32 R28, R31, UR22, R28 ;  /* 0x000000161f1c7c25 */ /* 0x000fe2000f8e001c */
[----:B------:R-:W-:-:S03]  /*58f0*/  ULDC.64 UR8, c[0x0][0x5a8] ;  /* 0x00016a0000087ab9 */ /* 0x000fc60000000a00 */
[----:B------:R-:W-:Y:S02]  /*5900*/  IMAD.MOV.U32 R30, RZ, RZ, R28 ;  /* 0x000000ffff1e7224 */ /* 0x000fe400078e001c */
[----:B------:R-:W-:Y:S01]  /*5910*/  VIADD R31, R29, UR6 ;  /* 0x000000061d1f7c36 */ /* 0x000fe20008000000 */
[----:B------:R-:W-:Y:S02]  /*5920*/  ULDC.64 UR6, c[0x0][0x5b0] ;  /* 0x00016c0000067ab9 */ /* 0x000fe40000000a00 */
[----:B------:R-:W-:Y:S02]  /*5930*/  IMAD R36, R33, UR6, RZ ;  /* 0x0000000621247c24 */ /* 0x000fe4000f8e02ff */
[----:B------:R-:W-:-:S04]  /*5940*/  IMAD.WIDE.U32 R28, R39, UR6, R30 ;  /* 0x00000006271c7c25 */ /* 0x000fc8000f8e001e */
[--C-:B------:R-:W-:Y:S01]  /*5950*/  IMAD R37, R39, UR7, R36.reuse ;  /* 0x0000000727257c24 */ /* 0x100fe2000f8e0224 */
[----:B------:R-:W-:Y:S02]  /*5960*/  IADD3 R28, P1, R28, UR8, RZ ;  /* 0x000000081c1c7c10 */ /* 0x000fe4000ff3e0ff */
[----:B------:R-:W-:Y:S02]  /*5970*/  PRMT R36, RZ, 0x7610, R36 ;  /* 0x00007610ff247816 */ /* 0x000fe40000000024 */
[----:B------:R-:W-:Y:S01]  /*5980*/  IADD3.X R29, R29, UR9, R37, P1, !PT ;  /* 0x000000091d1d7c10 */ /* 0x000fe20008ffe425 */
[----:B------:R-:W-:Y:S08]  /*5990*/  @P4 BRA `(.L_x_38) ;  /* 0x0000000000044947 */ /* 0x000ff00003800000 */
[----:B------:R0:W5:Y:S02]  /*59a0*/  LDG.E.U8 R36, desc[UR18][R28.64] ;  /* 0x000000121c247981 */ /* 0x000164000c1e1100 */
.L_x_38:
[----:B------:R-:W-:Y:S05]  /*59b0*/  BSYNC B1 ;  /* 0x0000000000017941 */ /* 0x000fea0003800000 */
.L_x_37:
[----:B-----5:R-:W-:Y:S01]  /*59c0*/  LOP3.LUT R36, R36, 0xff, RZ, 0xc0, !PT ;  /* 0x000000ff24247812 */ /* 0x020fe200078ec0ff */
[----:B------:R-:W-:Y:S01]  /*59d0*/  BSSY B1, `(.L_x_39) ;  /* 0x000000b000017945 */ /* 0x000fe20003800000 */
[----:B------:R-:W-:Y:S02]  /*59e0*/  ISETP.LT.OR P3, PT, R35, 0x2, !P0 ;  /* 0x000000022300780c */ /* 0x000fe40004761670 */
[----:B------:R-:W-:-:S05]  /*59f0*/  F2FP.F16.E4M3.UNPACK_B R36, R36 ;  /* 0x00000024ff24723e */ /* 0x000fca00020006ff */
[----:B------:R-:W-:-:S05]  /*5a00*/  HADD2.F32 R36, -RZ, R36.H0_H0 ;  /* 0x20000024ff247230 */ /* 0x000fca0000004100 */
[----:B------:R-:W-:Y:S01]  /*5a10*/  FMUL R37, R36, UR21 ;  /* 0x0000001524257c20 */ /* 0x000fe20008400000 */
[----:B------:R-:W-:-:S03]  /*5a20*/  PRMT R36, RZ, 0x7610, R36 ;  /* 0x00007610ff247816 */ /* 0x000fc60000000024 */
[----:B------:R-:W-:-:S05]  /*5a30*/  FFMA R37, R228, UR20, R37 ;  /* 0x00000014e4257c23 */ /* 0x000fca0008000025 */
[----:B------:R-:W-:-:S05]  /*5a40*/  F2FP.SATFINITE.E4M3.F32.PACK_AB_MERGE_C R37, RZ, R37, RZ ;  /* 0x00000025ff25723e */ /* 0x000fca00048070ff */
[----:B------:R2:W-:Y:S01]  /*5a50*/  @!P4 STG.E.U8 desc[UR18][R24.64], R37 ;  /* 0x000000251800c986 */ /* 0x0005e2000c101112 */
[----:B------:R-:W-:Y:S05]  /*5a60*/  @P3 BRA `(.L_x_40) ;  /* 0x0000000000043947 */ /* 0x000fea0003800000 */
[----:B------:R3:W5:Y:S02]  /*5a70*/  LDG.E.U8 R36, desc[UR18][R28.64+0x1] ;  /* 0x000001121c247981 */ /* 0x000764000c1e1100 */
.L_x_40:
[----:B------:R-:W-:Y:S05]  /*5a80*/  BSYNC B1 ;  /* 0x0000000000017941 */ /* 0x000fea0003800000 */
.L_x_39:
[----:B-----5:R-:W-:Y:S01]  /*5a90*/  LOP3.LUT R36, R36, 0xff, RZ, 0xc0, !PT ;  /* 0x000000ff24247812 */ /* 0x020fe200078ec0ff */
[----:B------:R-:W-:Y:S01]  /*5aa0*/  BSSY B1, `(.L_x_41) ;  /* 0x0000013000017945 */ /* 0x000fe20003800000 */
[----:B--2---:R-:W-:Y:S02]  /*5ab0*/  IADD3 R37, P1, R39, 0x8, RZ ;  /* 0x0000000827257810 */ /* 0x004fe40007f3e0ff */
[----:B------:R-:W-:-:S03]  /*5ac0*/  F2FP.F16.E4M3.UNPACK_B R36, R36 ;  /* 0x00000024ff24723e */ /* 0x000fc600020006ff */
[----:B------:R-:W-:Y:S01]  /*5ad0*/  IMAD.X R32, RZ, RZ, R33, P1 ;  /* 0x000000ffff207224 */ /* 0x000fe200008e0621 */
[----:B------:R-:W-:Y:S01]  /*5ae0*/  ISETP.GE.AND P1, PT, R38, 0x9, PT ;  /* 0x000000092600780c */ /* 0x000fe20003f26270 */
[----:B------:R-:W-:Y:S02]  /*5af0*/  HADD2.F32 R36, -RZ, R36.H0_H0 ;  /* 0x20000024ff247230 */ /* 0x000fe40000004100 */
[----:B------:R-:W-:Y:S01]  /*5b00*/  IMAD R32, R32, UR6, RZ ;  /* 0x0000000620207c24 */ /* 0x000fe2000f8e02ff */
[----:B------:R-:W-:Y:S01]  /*5b10*/  ISETP.LT.OR P5, PT, R35, 0x1, !P1 ;  /* 0x000000012300780c */ /* 0x000fe20004fa1670 */
[----:B------:R-:W-:-:S04]  /*5b20*/  IMAD.WIDE.U32 R30, R37, UR6, R30 ;  /* 0x00000006251e7c25 */ /* 0x000fc8000f8e001e */
[----:B------:R-:W-:Y:S01]  /*5b30*/  FMUL R36, R36, UR21 ;  /* 0x0000001524247c20 */ /* 0x000fe20008400000 */
[----:B------:R-:W-:-:S03]  /*5b40*/  IMAD R37, R37, UR7, R32 ;  /* 0x0000000725257c24 */ /* 0x000fc6000f8e0220 */
[----:B------:R-:W-:Y:S01]  /*5b50*/  FFMA R36, R227, UR20, R36 ;  /* 0x00000014e3247c23 */ /* 0x000fe20008000024 */
[----:B------:R-:W-:Y:S02]  /*5b60*/  IADD3 R30, P4, R30, UR8, RZ ;  /* 0x000000081e1e7c10 */ /* 0x000fe4000ff9e0ff */
[----:B------:R-:W-:Y:S02]  /*5b70*/  PRMT R32, RZ, 0x7610, R32 ;  /* 0x00007610ff207816 */ /* 0x000fe40000000020 */
[----:B------:R-:W-:Y:S02]  /*5b80*/  F2FP.SATFINITE.E4M3.F32.PACK_AB_MERGE_C R33, RZ, R36, RZ ;  /* 0x00000024ff21723e */ /* 0x000fe400048070ff */
[----:B------:R-:W-:-:S03]  /*5b90*/  IADD3.X R31, R31, UR9, R37, P4, !PT ;  /* 0x000000091f1f7c10 */ /* 0x000fc6000a7fe425 */
[----:B------:R2:W-:Y:S01]  /*5ba0*/  @!P3 STG.E.U8 desc[UR18][R24.64+0x1], R33 ;  /* 0x000001211800b986 */ /* 0x0005e2000c101112 */
[----:B------:R-:W-:Y:S05]  /*5bb0*/  @P5 BRA `(.L_x_42) ;  /* 0x0000000000045947 */ /* 0x000fea0003800000 */
[----:B------:R4:W5:Y:S02]  /*5bc0*/  LDG.E.U8 R32, desc[UR18][R30.64] ;  /* 0x000000121e207981 */ /* 0x000964000c1e1100 */
.L_x_42:
[----:B------:R-:W-:Y:S05]  /*5bd0*/  BSYNC B1 ;  /* 0x0000000000017941 */ /* 0x000fea0003800000 */
.L_x_41:
[----:B-----5:R-:W-:Y:S01]  /*5be0*/  LOP3.LUT R32, R32, 0xff, RZ, 0xc0, !PT ;  /* 0x000000ff20207812 */ /* 0x020fe200078ec0ff */
[----:B------:R-:W-:Y:S01]  /*5bf0*/  BSSY B1, `(.L_x_43) ;  /* 0x000000b000017945 */ /* 0x000fe20003800000 */
[----:B------:R-:W-:Y:S02]  /*5c00*/  ISETP.LT.OR P3, PT, R35, 0x2, !P1 ;  /* 0x000000022300780c */ /* 0x000fe40004f61670 */
[----:B------:R-:W-:-:S05]  /*5c10*/  F2FP.F16.E4M3.UNPACK_B R32, R32 ;  /* 0x00000020ff20723e */ /* 0x000fca00020006ff */
[----:B------:R-:W-:-:S05]  /*5c20*/  HADD2.F32 R32, -RZ, R32.H0_H0 ;  /* 0x20000020ff207230 */ /* 0x000fca0000004100 */
[----:B--2---:R-:W-:Y:S01]  /*5c30*/  FMUL R33, R32, UR21 ;  /* 0x0000001520217c20 */ /* 0x004fe20008400000 */
[----:B------:R-:W-:-:S03]  /*5c40*/  PRMT R32, RZ, 0x7610, R32 ;  /* 0x00007610ff207816 */ /* 0x000fc60000000020 */
[----:B------:R-:W-:-:S05]  /*5c50*/  FFMA R33, R226, UR20, R33 ;  /* 0x00000014e2217c23 */ /* 0x000fca0008000021 */
[----:B------:R-:W-:-:S05]  /*5c60*/  F2FP.SATFINITE.E4M3.F32.PACK_AB_MERGE_C R33, RZ, R33, RZ ;  /* 0x00000021ff21723e */ /* 0x000fca00048070ff */
[----:B------:R2:W-:Y:S01]  /*5c70*/  @!P5 STG.E.U8 desc[UR18][R26.64], R33 ;  /* 0x000000211a00d986 */ /* 0x0005e2000c101112 */
[----:B------:R-:W-:Y:S05]  /*5c80*/  @P3 BRA `(.L_x_44) ;  /* 0x0000000000043947 */ /* 0x000fea0003800000 */
[----:B------:R0:W5:Y:S02]  /*5c90*/  LDG.E.U8 R32, desc[UR18][R30.64+0x1] ;  /* 0x000001121e207981 */ /* 0x000164000c1e1100 */
.L_x_44:
[----:B------:R-:W-:Y:S05]  /*5ca0*/  BSYNC B1 ;  /* 0x0000000000017941 */ /* 0x000fea0003800000 */
.L_x_43:
[----:B-----5:R-:W-:Y:S01]  /*5cb0*/  LOP3.LUT R32, R32, 0xff, RZ, 0xc0, !PT ;  /* 0x000000ff20207812 */ /* 0x020fe200078ec0ff */
[----:B------:R-:W-:Y:S01]  /*5cc0*/  BSSY B1, `(.L_x_45) ;  /* 0x000000b000017945 */ /* 0x000fe20003800000 */
[----:B------:R-:W-:Y:S02]  /*5cd0*/  ISETP.LT.OR P4, PT, R35, 0x9, !P0 ;  /* 0x000000092300780c */ /* 0x000fe40004781670 */
[----:B------:R-:W-:-:S05]  /*5ce0*/  F2FP.F16.E4M3.UNPACK_B R32, R32 ;  /* 0x00000020ff20723e */ /* 0x000fca00020006ff */
[----:B------:R-:W-:-:S05]  /*5cf0*/  HADD2.F32 R32, -RZ, R32.H0_H0 ;  /* 0x20000020ff207230 */ /* 0x000fca0000004100 */
[----:B------:R-:W-:-:S04]  /*5d00*/  FMUL R32, R32, UR21 ;  /* 0x0000001520207c20 */ /* 0x000fc80008400000 */
[----:B------:R-:W-:-:S05]  /*5d10*/  FFMA R32, R225, UR20, R32 ;  /* 0x00000014e1207c23 */ /* 0x000fca0008000020 */
[----:B--2---:R-:W-:Y:S02]  /*5d20*/  F2FP.SATFINITE.E4M3.F32.PACK_AB_MERGE_C R33, RZ, R32, RZ ;  /* 0x00000020ff21723e */ /* 0x004fe400048070ff */
[----:B------:R-:W-:-:S03]  /*5d30*/  PRMT R32, RZ, 0x7610, R32 ;  /* 0x00007610ff207816 */ /* 0x000fc60000000020 */
[----:B------:R2:W-:Y:S01]  /*5d40*/  @!P3 STG.E.U8 desc[UR18][R26.64+0x1], R33 ;  /* 0x000001211a00b986 */ /* 0x0005e2000c101112 */
[----:B------:R-:W-:Y:S05]  /*5d50*/  @P4 BRA `(.L_x_46) ;  /* 0x0000000000044947 */ /* 0x000fea0003800000 */
[----:B------:R0:W5:Y:S02]  /*5d60*/  LDG.E.U8 R32, desc[UR18][R28.64+0x8] ;  /* 0x000008121c207981 */ /* 0x000164000c1e1100 */
.L_x_46:
[----:B------:R-:W-:Y:S05]  /*5d70*/  BSYNC B1 ;  /* 0x0000000000017941 */ /* 0x000fea0003800000 */
.L_x_45:
        /* <DEDUP_REMOVED lines=12> */
.L_x_48:
[----:B------:R-:W-:Y:S05]  /*5e40*/  BSYNC B1 ;  /* 0x0000000000017941 */ /* 0x000fea0003800000 */
.L_x_47:
        /* <DEDUP_REMOVED lines=12> */
.L_x_50:
[----:B------:R-:W-:Y:S05]  /*5f10*/  BSYNC B1 ;  /* 0x0000000000017941 */ /* 0x000fea0003800000 */
.L_x_49:
        /* <DEDUP_REMOVED lines=12> */
.L_x_52:
[----:B------:R-:W-:Y:S05]  /*5fe0*/  BSYNC B1 ;  /* 0x0000000000017941 */ /* 0x000fea0003800000 */
.L_x_51:
        /* <DEDUP_REMOVED lines=12> */
.L_x_54:
[----:B------:R-:W-:Y:S05]  /*60b0*/  BSYNC B1 ;  /* 0x0000000000017941 */ /* 0x000fea0003800000 */
.L_x_53:
        /* <DEDUP_REMOVED lines=12> */
.L_x_56:
[----:B------:R-:W-:Y:S05]  /*6180*/  BSYNC B1 ;  /* 0x0000000000017941 */ /* 0x000fea0003800000 */
.L_x_55:
        /* <DEDUP_REMOVED lines=12> */
.L_x_58:
[----:B------:R-:W-:Y:S05]  /*6250*/  BSYNC B1 ;  /* 0x0000000000017941 */ /* 0x000fea0003800000 */
.L_x_57:
        /* <DEDUP_REMOVED lines=12> */
.L_x_60:
[----:B------:R-:W-:Y:S05]  /*6320*/  BSYNC B1 ;  /* 0x0000000000017941 */ /* 0x000fea0003800000 */
.L_x_59:
        /* <DEDUP_REMOVED lines=12> */
.L_x_62:
[----:B------:R-:W-:Y:S05]  /*63f0*/  BSYNC B1 ;  /* 0x0000000000017941 */ /* 0x000fea0003800000 */
.L_x_61:
        /* <DEDUP_REMOVED lines=12> */
.L_x_64:
[----:B------:R-:W-:Y:S05]  /*64c0*/  BSYNC B1 ;  /* 0x0000000000017941 */ /* 0x000fea0003800000 */
.L_x_63:
        /* <DEDUP_REMOVED lines=12> */
.L_x_66:
[----:B------:R-:W-:Y:S05]  /*6590*/  BSYNC B1 ;  /* 0x0000000000017941 */ /* 0x000fea0003800000 */
.L_x_65:
        /* <DEDUP_REMOVED lines=12> */
.L_x_68:
[----:B------:R-:W-:Y:S05]  /*6660*/  BSYNC B1 ;  /* 0x0000000000017941 */ /* 0x000fea0003800000 */
.L_x_67:
        /* <DEDUP_REMOVED lines=12> */
.L_x_70:
[----:B------:R-:W-:Y:S05]  /*6730*/  BSYNC B1 ;  /* 0x0000000000017941 */ /* 0x000fea0003800000 */
.L_x_69:
        /* <DEDUP_REMOVED lines=12> */
.L_x_72:
[----:B------:R-:W-:Y:S05]  /*6800*/  BSYNC B1 ;  /* 0x0000000000017941 */ /* 0x000fea0003800000 */
.L_x_71:
        /* <DEDUP_REMOVED lines=12> */
.L_x_74:
[----:B------:R-:W-:Y:S05]  /*68d0*/  BSYNC B1 ;  /* 0x0000000000017941 */ /* 0x000fea0003800000 */
.L_x_73:
        /* <DEDUP_REMOVED lines=12> */
.L_x_76:
[----:B------:R-:W-:Y:S05]  /*69a0*/  BSYNC B1 ;  /* 0x0000000000017941 */ /* 0x000fea0003800000 */
.L_x_75:
        /* <DEDUP_REMOVED lines=12> */
.L_x_78:
[----:B------:R-:W-:Y:S05]  /*6a70*/  BSYNC B1 ;  /* 0x0000000000017941 */ /* 0x000fea0003800000 */
.L_x_77:
        /* <DEDUP_REMOVED lines=12> */
.L_x_80:
[----:B------:R-:W-:Y:S05]  /*6b40*/  BSYNC B1 ;  /* 0x0000000000017941 */ /* 0x000fea0003800000 */
.L_x_79:
        /* <DEDUP_REMOVED lines=12> */
.L_x_82:
[----:B------:R-:W-:Y:S05]  /*6c10*/  BSYNC B1 ;  /* 0x0000000000017941 */ /* 0x000fea0003800000 */
.L_x_81:
        /* <DEDUP_REMOVED lines=12> */
.L_x_84:
[----:B------:R-:W-:Y:S05]  /*6ce0*/  BSYNC B1 ;  /* 0x0000000000017941 */ /* 0x000fea0003800000 */
.L_x_83:
        /* <DEDUP_REMOVED lines=12> */
.L_x_86:
[----:B------:R-:W-:Y:S05]  /*6db0*/  BSYNC B1 ;  /* 0x0000000000017941 */ /* 0x000fea0003800000 */
.L_x_85:
        /* <DEDUP_REMOVED lines=12> */
.L_x_88:
[----:B------:R-:W-:Y:S05]  /*6e80*/  BSYNC B1 ;  /* 0x0000000000017941 */ /* 0x000fea0003800000 */
.L_x_87:
        /* <DEDUP_REMOVED lines=12> */
.L_x_90:
[----:B------:R-:W-:Y:S05]  /*6f50*/  BSYNC B1 ;  /* 0x0000000000017941 */ /* 0x000fea0003800000 */
.L_x_89:
        /* <DEDUP_REMOVED lines=12> */
.L_x_92:
[----:B------:R-:W-:Y:S05]  /*7020*/  BSYNC B1 ;  /* 0x0000000000017941 */ /* 0x000fea0003800000 */
.L_x_91:
        /* <DEDUP_REMOVED lines=12> */
.L_x_94:
[----:B------:R-:W-:Y:S05]  /*70f0*/  BSYNC B1 ;  /* 0x0000000000017941 */ /* 0x000fea0003800000 */
.L_x_93:
        /* <DEDUP_REMOVED lines=12> */
.L_x_96:
[----:B------:R-:W-:Y:S05]  /*71c0*/  BSYNC B1 ;  /* 0x0000000000017941 */ /* 0x000fea0003800000 */
.L_x_95:
        /* <DEDUP_REMOVED lines=12> */
.L_x_98:
[----:B------:R-:W-:Y:S05]  /*7290*/  BSYNC B1 ;  /* 0x0000000000017941 */ /* 0x000fea0003800000 */
.L_x_97:
        /* <DEDUP_REMOVED lines=12> */
.L_x_100:
[----:B------:R-:W-:Y:S05]  /*7360*/  BSYNC B1 ;  /* 0x0000000000017941 */ /* 0x000fea0003800000 */
.L_x_99:
        /* <DEDUP_REMOVED lines=12> */
.L_x_102:
[----:B------:R-:W-:Y:S05]  /*7430*/  BSYNC B1 ;  /* 0x0000000000017941 */ /* 0x000fea0003800000 */
.L_x_101:
        /* <DEDUP_REMOVED lines=12> */
.L_x_104:
[----:B------:R-:W-:Y:S05]  /*7500*/  BSYNC B1 ;  /* 0x0000000000017941 */ /* 0x000fea0003800000 */
.L_x_103:
        /* <DEDUP_REMOVED lines=12> */
.L_x_106:
[----:B------:R-:W-:Y:S05]  /*75d0*/  BSYNC B1 ;  /* 0x0000000000017941 */ /* 0x000fea0003800000 */
.L_x_105:
        /* <DEDUP_REMOVED lines=12> */
.L_x_108:
[----:B------:R-:W-:Y:S05]  /*76a0*/  BSYNC B1 ;  /* 0x0000000000017941 */ /* 0x000fea0003800000 */
.L_x_107:
        /* <DEDUP_REMOVED lines=12> */
.L_x_110:
[----:B------:R-:W-:Y:S05]  /*7770*/  BSYNC B1 ;  /* 0x0000000000017941 */ /* 0x000fea0003800000 */
.L_x_109:
        /* <DEDUP_REMOVED lines=12> */
.L_x_112:
[----:B------:R-:W-:Y:S05]  /*7840*/  BSYNC B1 ;  /* 0x0000000000017941 */ /* 0x000fea0003800000 */
.L_x_111:
        /* <DEDUP_REMOVED lines=12> */
.L_x_114:
[----:B------:R-:W-:Y:S05]  /*7910*/  BSYNC B1 ;  /* 0x0000000000017941 */ /* 0x000fea0003800000 */
.L_x_113:
        /* <DEDUP_REMOVED lines=12> */
.L_x_116:
[----:B------:R-:W-:Y:S05]  /*79e0*/  BSYNC B1 ;  /* 0x0000000000017941 */ /* 0x000fea0003800000 */
.L_x_115:
        /* <DEDUP_REMOVED lines=12> */
.L_x_118:
[----:B------:R-:W-:Y:S05]  /*7ab0*/  BSYNC B1 ;  /* 0x0000000000017941 */ /* 0x000fea0003800000 */
.L_x_117:
        /* <DEDUP_REMOVED lines=12> */
.L_x_120:
[----:B------:R-:W-:Y:S05]  /*7b80*/  BSYNC B1 ;  /* 0x0000000000017941 */ /* 0x000fea0003800000 */
.L_x_119:
        /* <DEDUP_REMOVED lines=12> */
.L_x_122:
[----:B------:R-:W-:Y:S05]  /*7c50*/  BSYNC B1 ;  /* 0x0000000000017941 */ /* 0x000fea0003800000 */
.L_x_121:
        /* <DEDUP_REMOVED lines=12> */
.L_x_124:
[----:B------:R-:W-:Y:S05]  /*7d20*/  BSYNC B1 ;  /* 0x0000000000017941 */ /* 0x000fea0003800000 */
.L_x_123:
        /* <DEDUP_REMOVED lines=12> */
.L_x_126:
[----:B------:R-:W-:Y:S05]  /*7df0*/  BSYNC B1 ;  /* 0x0000000000017941 */ /* 0x000fea0003800000 */
.L_x_125:
        /* <DEDUP_REMOVED lines=12> */
.L_x_128:
[----:B------:R-:W-:Y:S05]  /*7ec0*/  BSYNC B1 ;  /* 0x0000000000017941 */ /* 0x000fea0003800000 */
.L_x_127:
        /* <DEDUP_REMOVED lines=12> */
.L_x_130:
[----:B------:R-:W-:Y:S05]  /*7f90*/  BSYNC B1 ;  /* 0x0000000000017941 */ /* 0x000fea0003800000 */
.L_x_129:
        /* <DEDUP_REMOVED lines=12> */
.L_x_132:
[----:B------:R-:W-:Y:S05]  /*8060*/  BSYNC B1 ;  /* 0x0000000000017941 */ /* 0x000fea0003800000 */
.L_x_131:
        /* <DEDUP_REMOVED lines=12> */
.L_x_134:
[----:B------:R-:W-:Y:S05]  /*8130*/  BSYNC B1 ;  /* 0x0000000000017941 */ /* 0x000fea0003800000 */
.L_x_133:
        /* <DEDUP_REMOVED lines=12> */
.L_x_136:
[----:B------:R-:W-:Y:S05]  /*8200*/  BSYNC B1 ;  /* 0x0000000000017941 */ /* 0x000fea0003800000 */
.L_x_135:
        /* <DEDUP_REMOVED lines=12> */
.L_x_138:
[----:B------:R-:W-:Y:S05]  /*82d0*/  BSYNC B1 ;  /* 0x0000000000017941 */ /* 0x000fea0003800000 */
.L_x_137:
        /* <DEDUP_REMOVED lines=12> */
.L_x_140:
[----:B------:R-:W-:Y:S05]  /*83a0*/  BSYNC B1 ;  /* 0x0000000000017941 */ /* 0x000fea0003800000 */
.L_x_139:
        /* <DEDUP_REMOVED lines=12> */
.L_x_142:
[----:B------:R-:W-:Y:S05]  /*8470*/  BSYNC B1 ;  /* 0x0000000000017941 */ /* 0x000fea0003800000 */
.L_x_141:
        /* <DEDUP_REMOVED lines=12> */
.L_x_144:
[----:B------:R-:W-:Y:S05]  /*8540*/  BSYNC B1 ;  /* 0x0000000000017941 */ /* 0x000fea0003800000 */
.L_x_143:
        /* <DEDUP_REMOVED lines=12> */
.L_x_146:
[----:B------:R-:W-:Y:S05]  /*8610*/  BSYNC B1 ;  /* 0x0000000000017941 */ /* 0x000fea0003800000 */
.L_x_145:
        /* <DEDUP_REMOVED lines=12> */
.L_x_148:
[----:B------:R-:W-:Y:S05]  /*86e0*/  BSYNC B1 ;  /* 0x0000000000017941 */ /* 0x000fea0003800000 */
.L_x_147:
        /* <DEDUP_REMOVED lines=12> */
.L_x_150:
[----:B------:R-:W-:Y:S05]  /*87b0*/  BSYNC B1 ;  /* 0x0000000000017941 */ /* 0x000fea0003800000 */
.L_x_149:
        /* <DEDUP_REMOVED lines=12> */
.L_x_152:
[----:B------:R-:W-:Y:S05]  /*8880*/  BSYNC B1 ;  /* 0x0000000000017941 */ /* 0x000fea0003800000 */
.L_x_151:
        /* <DEDUP_REMOVED lines=12> */
.L_x_154:
[----:B------:R-:W-:Y:S05]  /*8950*/  BSYNC B1 ;  /* 0x0000000000017941 */ /* 0x000fea0003800000 */
.L_x_153:
        /* <DEDUP_REMOVED lines=12> */
.L_x_156:
[----:B------:R-:W-:Y:S05]  /*8a20*/  BSYNC B1 ;  /* 0x0000000000017941 */ /* 0x000fea0003800000 */
.L_x_155:
        /* <DEDUP_REMOVED lines=12> */
.L_x_158:
[----:B------:R-:W-:Y:S05]  /*8af0*/  BSYNC B1 ;  /* 0x0000000000017941 */ /* 0x000fea0003800000 */
.L_x_157:
        /* <DEDUP_REMOVED lines=12> */
.L_x_160:
[----:B------:R-:W-:Y:S05]  /*8bc0*/  BSYNC B1 ;  /* 0x0000000000017941 */ /* 0x000fea0003800000 */
.L_x_159:
        /* <DEDUP_REMOVED lines=12> */
.L_x_162:
[----:B------:R-:W-:Y:S05]  /*8c90*/  BSYNC B1 ;  /* 0x0000000000017941 */ /* 0x000fea0003800000 */
.L_x_161:
        /* <DEDUP_REMOVED lines=12> */
.L_x_164:
[----:B------:R-:W-:Y:S05]  /*8d60*/  BSYNC B1 ;  /* 0x0000000000017941 */ /* 0x000fea0003800000 */
.L_x_163:
        /* <DEDUP_REMOVED lines=12> */
.L_x_166:
[----:B------:R-:W-:Y:S05]  /*8e30*/  BSYNC B1 ;  /* 0x0000000000017941 */ /* 0x000fea0003800000 */
.L_x_165:
        /* <DEDUP_REMOVED lines=12> */
.L_x_168:
[----:B------:R-:W-:Y:S05]  /*8f00*/  BSYNC B1 ;  /* 0x0000000000017941 */ /* 0x000fea0003800000 */
.L_x_167:
        /* <DEDUP_REMOVED lines=12> */
.L_x_170:
[----:B------:R-:W-:Y:S05]  /*8fd0*/  BSYNC B1 ;  /* 0x0000000000017941 */ /* 0x000fea0003800000 */
.L_x_169:
        /* <DEDUP_REMOVED lines=12> */
.L_x_172:
[----:B------:R-:W-:Y:S05]  /*90a0*/  BSYNC B1 ;  /* 0x0000000000017941 */ /* 0x000fea0003800000 */
.L_x_171:
        /* <DEDUP_REMOVED lines=12> */
.L_x_174:
[----:B------:R-:W-:Y:S05]  /*9170*/  BSYNC B1 ;  /* 0x0000000000017941 */ /* 0x000fea0003800000 */
.L_x_173:
        /* <DEDUP_REMOVED lines=12> */
.L_x_176:
[----:B------:R-:W-:Y:S05]  /*9240*/  BSYNC B1 ;  /* 0x0000000000017941 */ /* 0x000fea0003800000 */
.L_x_175:
        /* <DEDUP_REMOVED lines=12> */
.L_x_178:
[----:B------:R-:W-:Y:S05]  /*9310*/  BSYNC B1 ;  /* 0x0000000000017941 */ /* 0x000fea0003800000 */
.L_x_177:
        /* <DEDUP_REMOVED lines=12> */
.L_x_180:
[----:B------:R-:W-:Y:S05]  /*93e0*/  BSYNC B1 ;  /* 0x0000000000017941 */ /* 0x000fea0003800000 */
.L_x_179:
        /* <DEDUP_REMOVED lines=12> */
.L_x_182:
[----:B------:R-:W-:Y:S05]  /*94b0*/  BSYNC B1 ;  /* 0x0000000000017941 */ /* 0x000fea0003800000 */
.L_x_181:
        /* <DEDUP_REMOVED lines=12> */
.L_x_184:
[----:B------:R-:W-:Y:S05]  /*9580*/  BSYNC B1 ;  /* 0x0000000000017941 */ /* 0x000fea0003800000 */
.L_x_183:
        /* <DEDUP_REMOVED lines=12> */
.L_x_186:
[----:B------:R-:W-:Y:S05]  /*9650*/  BSYNC B1 ;  /* 0x0000000000017941 */ /* 0x000fea0003800000 */
.L_x_185:
        /* <DEDUP_REMOVED lines=12> */
.L_x_188:
[----:B------:R-:W-:Y:S05]  /*9720*/  BSYNC B1 ;  /* 0x0000000000017941 */ /* 0x000fea0003800000 */
.L_x_187:
        /* <DEDUP_REMOVED lines=12> */
.L_x_190:
[----:B------:R-:W-:Y:S05]  /*97f0*/  BSYNC B1 ;  /* 0x0000000000017941 */ /* 0x000fea0003800000 */
.L_x_189:
        /* <DEDUP_REMOVED lines=12> */
.L_x_192:
[----:B------:R-:W-:Y:S05]  /*98c0*/  BSYNC B1 ;  /* 0x0000000000017941 */ /* 0x000fea0003800000 */
.L_x_191:
[----:B-----5:R-:W-:Y:S01]  /*98d0*/  LOP3.LUT R32, R32, 0xff, RZ, 0xc0, !PT ;  /* 0x000000ff20207812 */ /* 0x020fe200078ec0ff */
[----:B------:R-:W-:Y:S01]  /*98e0*/  BSSY B1, `(.L_x_193) ;  /* 0x000000b000017945 */ /* 0x000fe20003800000 */
[----:B------:R-:W-:Y:S02]  /*98f0*/  ISETP.LT.OR P4, PT, R35, 0x99, !P1 ;  /* 0x000000992300780c */ /* 0x000fe40004f81670 */
[----:B------:R-:W-:-:S05]  /*9900*/  F2FP.F16.E4M3.UNPACK_B R32, R32 ;  /* 0x00000020ff20723e */ /* 0x000fca00020006ff */
[----:B------:R-:W-:-:S05]  /*9910*/  HADD2.F32 R32, -RZ, R32.H0_H0 ;  /* 0x20000020ff207230 */ /* 0x000fca0000004100 */
[----:B------:R-:W-:-:S04]  /*9920*/  FMUL R32, R32, UR21 ;  /* 0x0000001520207c20 */ /* 0x000fc80008400000 */
[----:B------:R-:W-:Y:S01]  /*9930*/  FFMA R32, R23, UR20, R32 ;  /* 0x0000001417207c23 */ /* 0x000fe20008000020 */
[----:B------:R-:W-:-:S04]  /*9940*/  PRMT R23, RZ, 0x7610, R23 ;  /* 0x00007610ff177816 */ /* 0x000fc80000000017 */
[----:B--2---:R-:W-:-:S05]  /*9950*/  F2FP.SATFINITE.E4M3.F32.PACK_AB_MERGE_C R33, RZ, R32, RZ ;  /* 0x00000020ff21723e */ /* 0x004fca00048070ff */
[----:B------:R2:W-:Y:S01]  /*9960*/  @!P3 STG.E.U8 desc[UR18][R24.64+0x99], R33 ;  /* 0x000099211800b986 */ /* 0x0005e2000c101112 */
[----:B------:R-:W-:Y:S05]  /*9970*/  @P4 BRA `(.L_x_194) ;  /* 0x0000000000044947 */ /* 0x000fea0003800000 */
[----:B------:R0:W5:Y:S02]  /*9980*/  LDG.E.U8 R23, desc[UR18][R30.64+0x98] ;  /* 0x000098121e177981 */ /* 0x000164000c1e1100 */
.L_x_194:
[----:B------:R-:W-:Y:S05]  /*9990*/  BSYNC B1 ;  /* 0x0000000000017941 */ /* 0x000fea0003800000 */
.L_x_193:
        /* <DEDUP_REMOVED lines=8> */
[----:B------:R-:W-:-:S05]  /*9a20*/  F2FP.SATFINITE.E4M3.F32.PACK_AB_MERGE_C R23, RZ, R23, RZ ;  /* 0x00000017ff17723e */ /* 0x000fca00048070ff */
[----:B------:R0:W-:Y:S01]  /*9a30*/  @!P4 STG.E.U8 desc[UR18][R26.64+0x98], R23 ;  /* 0x000098171a00c986 */ /* 0x0001e2000c101112 */
[----:B------:R-:W-:Y:S05]  /*9a40*/  @P3 BRA `(.L_x_196) ;  /* 0x0000000000043947 */ /* 0x000fea0003800000 */
[----:B------:R0:W5:Y:S02]  /*9a50*/  LDG.E.U8 R22, desc[UR18][R30.64+0x99] ;  /* 0x000099121e167981 */ /* 0x000164000c1e1100 */
.L_x_196:
[----:B------:R-:W-:Y:S05]  /*9a60*/  BSYNC B1 ;  /* 0x0000000000017941 */ /* 0x000fea0003800000 */
.L_x_195:
        /* <DEDUP_REMOVED lines=8> */
[----:B0-----:R-:W-:-:S05]  /*9af0*/  F2FP.SATFINITE.E4M3.F32.PACK_AB_MERGE_C R23, RZ, R22, RZ ;  /* 0x00000016ff17723e */ /* 0x001fca00048070ff */
[----:B------:R0:W-:Y:S01]  /*9b00*/  @!P3 STG.E.U8 desc[UR18][R26.64+0x99], R23 ;  /* 0x000099171a00b986 */ /* 0x0001e2000c101112 */
[----:B------:R-:W-:Y:S05]  /*9b10*/  @P4 BRA `(.L_x_198) ;  /* 0x0000000000044947 */ /* 0x000fea0003800000 */
[----:B------:R0:W5:Y:S02]  /*9b20*/  LDG.E.U8 R21, desc[UR18][R28.64+0xa0] ;  /* 0x0000a0121c157981 */ /* 0x000164000c1e1100 */
.L_x_198:
[----:B------:R-:W-:Y:S05]  /*9b30*/  BSYNC B1 ;  /* 0x0000000000017941 */ /* 0x000fea0003800000 */
.L_x_197:
        /* <DEDUP_REMOVED lines=12> */
.L_x_200:
[----:B------:R-:W-:Y:S05]  /*9c00*/  BSYNC B1 ;  /* 0x0000000000017941 */ /* 0x000fea0003800000 */
.L_x_199:
        /* <DEDUP_REMOVED lines=12> */
.L_x_202:
[----:B------:R-:W-:Y:S05]  /*9cd0*/  BSYNC B1 ;  /* 0x0000000000017941 */ /* 0x000fea0003800000 */
.L_x_201:
        /* <DEDUP_REMOVED lines=12> */
.L_x_204:
[----:B------:R-:W-:Y:S05]  /*9da0*/  BSYNC B1 ;  /* 0x0000000000017941 */ /* 0x000fea0003800000 */
.L_x_203:
        /* <DEDUP_REMOVED lines=12> */
.L_x_206:
[----:B------:R-:W-:Y:S05]  /*9e70*/  BSYNC B1 ;  /* 0x0000000000017941 */ /* 0x000fea0003800000 */
.L_x_205:
        /* <DEDUP_REMOVED lines=12> */
.L_x_208:
[----:B------:R-:W-:Y:S05]  /*9f40*/  BSYNC B1 ;  /* 0x0000000000017941 */ /* 0x000fea0003800000 */
.L_x_207:
        /* <DEDUP_REMOVED lines=12> */
.L_x_210:
[----:B------:R-:W-:Y:S05]  /*a010*/  BSYNC B1 ;  /* 0x0000000000017941 */ /* 0x000fea0003800000 */
.L_x_209:
        /* <DEDUP_REMOVED lines=12> */
.L_x_212:
[----:B------:R-:W-:Y:S05]  /*a0e0*/  BSYNC B1 ;  /* 0x0000000000017941 */ /* 0x000fea0003800000 */
.L_x_211:
        /* <DEDUP_REMOVED lines=12> */
.L_x_214:
[----:B------:R-:W-:Y:S05]  /*a1b0*/  BSYNC B1 ;  /* 0x0000000000017941 */ /* 0x000fea0003800000 */
.L_x_213:
        /* <DEDUP_REMOVED lines=12> */
.L_x_216:
[----:B------:R-:W-:Y:S05]  /*a280*/  BSYNC B1 ;  /* 0x0000000000017941 */ /* 0x000fea0003800000 */
.L_x_215:
        /* <DEDUP_REMOVED lines=12> */
.L_x_218:
[----:B------:R-:W-:Y:S05]  /*a350*/  BSYNC B1 ;  /* 0x0000000000017941 */ /* 0x000fea0003800000 */
.L_x_217:
        /* <DEDUP_REMOVED lines=12> */
.L_x_220:
[----:B------:R-:W-:Y:S05]  /*a420*/  BSYNC B1 ;  /* 0x0000000000017941 */ /* 0x000fea0003800000 */
.L_x_219:
        /* <DEDUP_REMOVED lines=12> */
.L_x_222:
[----:B------:R-:W-:Y:S05]  /*a4f0*/  BSYNC B1 ;  /* 0x0000000000017941 */ /* 0x000fea0003800000 */
.L_x_221:
        /* <DEDUP_REMOVED lines=12> */
.L_x_224:
[----:B------:R-:W-:Y:S05]  /*a5c0*/  BSYNC B1 ;  /* 0x0000000000017941 */ /* 0x000fea0003800000 */
.L_x_223:
        /* <DEDUP_REMOVED lines=12> */
.L_x_226:
[----:B------:R-:W-:Y:S05]  /*a690*/  BSYNC B1 ;  /* 0x0000000000017941 */ /* 0x000fea0003800000 */
.L_x_225:
        /* <DEDUP_REMOVED lines=12> */
.L_x_228:
[----:B------:R-:W-:Y:S05]  /*a760*/  BSYNC B1 ;  /* 0x0000000000017941 */ /* 0x000fea0003800000 */
.L_x_227:
        /* <DEDUP_REMOVED lines=12> */
.L_x_230:
[----:B------:R-:W-:Y:S05]  /*a830*/  BSYNC B1 ;  /* 0x0000000000017941 */ /* 0x000fea0003800000 */
.L_x_229:
        /* <DEDUP_REMOVED lines=12> */
.L_x_232:
[----:B------:R-:W-:Y:S05]  /*a900*/  BSYNC B1 ;  /* 0x0000000000017941 */ /* 0x000fea0003800000 */
.L_x_231:
        /* <DEDUP_REMOVED lines=12> */
.L_x_234:
[----:B------:R-:W-:Y:S05]  /*a9d0*/  BSYNC B1 ;  /* 0x0000000000017941 */ /* 0x000fea0003800000 */
.L_x_233:
        /* <DEDUP_REMOVED lines=12> */
.L_x_236:
[----:B------:R-:W-:Y:S05]  /*aaa0*/  BSYNC B1 ;  /* 0x0000000000017941 */ /* 0x000fea0003800000 */
.L_x_235:
[----:B-----5:R-:W-:Y:S01]  /*aab0*/  LOP3.LUT R2, R2, 0xff, RZ, 0xc0, !PT ;  /* 0x000000ff02027812 */ /* 0x020fe200078ec0ff */
[----:B------:R-:W-:Y:S01]  /*aac0*/  BSSY B1, `(.L_x_237) ;  /* 0x000000b000017945 */ /* 0x000fe20003800000 */
[----:B------:R-:W-:Y:S02]  /*aad0*/  ISETP.LT.OR P4, PT, R35, 0xc9, !P0 ;  /* 0x000000c92300780c */ /* 0x000fe40004781670 */
[----:B------:R-:W-:-:S05]  /*aae0*/  F2FP.F16.E4M3.UNPACK_B R2, R2 ;  /* 0x00000002ff02723e */ /* 0x000fca00020006ff */
[----:B------:R-:W-:-:S05]  /*aaf0*/  HADD2.F32 R2, -RZ, R2.H0_H0 ;  /* 0x20000002ff027230 */ /* 0x000fca0000004100 */
[----:B0-----:R-:W-:-:S04]  /*ab00*/  FMUL R3, R2, UR21 ;  /* 0x0000001502037c20 */ /* 0x001fc80008400000 */
[----:B------:R-:W-:Y:S01]  /*ab10*/  FFMA R3, R0, UR20, R3 ;  /* 0x0000001400037c23 */ /* 0x000fe20008000003 */
[----:B------:R-:W-:-:S04]  /*ab20*/  PRMT R0, RZ, 0x7610, R0 ;  /* 0x00007610ff007816 */ /* 0x000fc80000000000 */
[----:B------:R-:W-:-:S05]  /*ab30*/  F2FP.SATFINITE.E4M3.F32.PACK_AB_MERGE_C R3, RZ, R3, RZ ;  /* 0x00000003ff03723e */ /* 0x000fca00048070ff */
[----:B------:R0:W-:Y:S01]  /*ab40*/  @!P3 STG.E.U8 desc[UR18][R26.64+0xc1], R3 ;  /* 0x0000c1031a00b986 */ /* 0x0001e2000c101112 */
[----:B------:R-:W-:Y:S05]  /*ab50*/  @P4 BRA `(.L_x_238) ;  /* 0x0000000000044947 */ /* 0x000fea0003800000 */
[----:B------:R0:W5:Y:S02]  /*ab60*/  LDG.E.U8 R0, desc[UR18][R28.64+0xc8] ;  /* 0x0000c8121c007981 */ /* 0x000164000c1e1100 */
.L_x_238:
[----:B------:R-:W-:Y:S05]  /*ab70*/  BSYNC B1 ;  /* 0x0000000000017941 */ /* 0x000fea0003800000 */
.L_x_237:
[----:B------:R-:W2:Y:S01]  /*ab80*/  LDL.LU R2, [R1] ;  /* 0x0000000001027983 */ /* 0x000ea20000300800 */
[----:B-----5:R-:W-:Y:S01]  /*ab90*/  LOP3.LUT R0, R0, 0xff, RZ, 0xc0, !PT ;  /* 0x000000ff00007812 */ /* 0x020fe200078ec0ff */
[----:B------:R-:W-:Y:S01]  /*aba0*/  BSSY B1, `(.L_x_239) ;  /* 0x000000b000017945 */ /* 0x000fe20003800000 */
[----:B------:R-:W-:Y:S02]  /*abb0*/  ISETP.LT.OR P3, PT, R35, 0xca, !P0 ;  /* 0x000000ca2300780c */ /* 0x000fe40004761670 */
[----:B------:R-:W-:-:S05]  /*abc0*/  F2FP.F16.E4M3.UNPACK_B R0, R0 ;  /* 0x00000000ff00723e */ /* 0x000fca00020006ff */
[----:B------:R-:W-:-:S05]  /*abd0*/  HADD2.F32 R0, -RZ, R0.H0_H0 ;  /* 0x20000000ff007230 */ /* 0x000fca0000004100 */
[----:B------:R-:W-:-:S04]  /*abe0*/  FMUL R0, R0, UR21 ;  /* 0x0000001500007c20 */ /* 0x000fc80008400000 */
[----:B--2---:R-:W-:-:S05]  /*abf0*/  FFMA R0, R2, UR20, R0 ;  /* 0x0000001402007c23 */ /* 0x004fca0008000000 */
[----:B0-----:R-:W-:Y:S02]  /*ac00*/  F2FP.SATFINITE.E4M3.F32.PACK_AB_MERGE_C R3, RZ, R0, RZ ;  /* 0x00000000ff03723e */ /* 0x001fe400048070ff */
[----:B------:R-:W-:-:S03]  /*ac10*/  PRMT R0, RZ, 0x7610, R0 ;  /* 0x00007610ff007816 */ /* 0x000fc60000000000 */
[----:B------:R0:W-:Y:S01]  /*ac20*/  @!P4 STG.E.U8 desc[UR18][R24.64+0xc8], R3 ;  /* 0x0000c8031800c986 */ /* 0x0001e2000c101112 */
[----:B------:R-:W-:Y:S05]  /*ac30*/  @P3 BRA `(.L_x_240) ;  /* 0x0000000000043947 */ /* 0x000fea0003800000 */
[----:B------:R2:W5:Y:S02]  /*ac40*/  LDG.E.U8 R0, desc[UR18][R28.64+0xc9] ;  /* 0x0000c9121c007981 */ /* 0x000564000c1e1100 */
.L_x_240:
[----:B------:R-:W-:Y:S05]  /*ac50*/  BSYNC B1 ;  /* 0x0000000000017941 */ /* 0x000fea0003800000 */
.L_x_239:
[----:B------:R-:W3:Y:S01]  /*ac60*/  LDL.LU R2, [R1+0x4] ;  /* 0x0000040001027983 */ /* 0x000ee20000300800 */
[----:B-----5:R-:W-:Y:S01]  /*ac70*/  LOP3.LUT R0, R0, 0xff, RZ, 0xc0, !PT ;  /* 0x000000ff00007812 */ /* 0x020fe200078ec0ff */
[----:B------:R-:W-:Y:S01]  /*ac80*/  BSSY B1, `(.L_x_241) ;  /* 0x000000b000017945 */ /* 0x000fe20003800000 */
[----:B------:R-:W-:Y:S02]  /*ac90*/  ISETP.LT.OR P4, PT, R35, 0xc9, !P1 ;  /* 0x000000c92300780c */ /* 0x000fe40004f81670 */
[----:B------:R-:W-:-:S05]  /*aca0*/  F2FP.F16.E4M3.UNPACK_B R0, R0 ;  /* 0x00000000ff00723e */ /* 0x000fca00020006ff */
[----:B------:R-:W-:-:S05]  /*acb0*/  HADD2.F32 R0, -RZ, R0.H0_H0 ;  /* 0x20000000ff007230 */ /* 0x000fca0000004100 */
[----:B------:R-:W-:-:S04]  /*acc0*/  FMUL R0, R0, UR21 ;  /* 0x0000001500007c20 */ /* 0x000fc80008400000 */
[----:B---3--:R-:W-:-:S05]  /*acd0*/  FFMA R0, R2, UR20, R0 ;  /* 0x0000001402007c23 */ /* 0x008fca0008000000 */
[----:B0-----:R-:W-:Y:S02]  /*ace0*/  F2FP.SATFINITE.E4M3.F32.PACK_AB_MERGE_C R3, RZ, R0, RZ ;  /* 0x00000000ff03723e */ /* 0x001fe400048070ff */
[----:B------:R-:W-:-:S03]  /*acf0*/  PRMT R0, RZ, 0x7610, R0 ;  /* 0x00007610ff007816 */ /* 0x000fc60000000000 */
[----:B------:R0:W-:Y:S01]  /*ad00*/  @!P3 STG.E.U8 desc[UR18][R24.64+0xc9], R3 ;  /* 0x0000c9031800b986 */ /* 0x0001e2000c101112 */
[----:B------:R-:W-:Y:S05]  /*ad10*/  @P4 BRA `(.L_x_242) ;  /* 0x0000000000044947 */ /* 0x000fea0003800000 */
[----:B------:R3:W5:Y:S02]  /*ad20*/  LDG.E.U8 R0, desc[UR18][R30.64+0xc8] ;  /* 0x0000c8121e007981 */ /* 0x000764000c1e1100 */
.L_x_242:
[----:B------:R-:W-:Y:S05]  /*ad30*/  BSYNC B1 ;  /* 0x0000000000017941 */ /* 0x000fea0003800000 */
.L_x_241:
[----:B------:R-:W2:Y:S01]  /*ad40*/  LDL.LU R2, [R1+0x8] ;  /* 0x0000080001027983 */ /* 0x000ea20000300800 */
        /* <DEDUP_REMOVED lines=12> */
.L_x_244:
[----:B------:R-:W-:Y:S05]  /*ae10*/  BSYNC B1 ;  /* 0x0000000000017941 */ /* 0x000fea0003800000 */
.L_x_243:
        /* <DEDUP_REMOVED lines=13> */
.L_x_246:
[----:B------:R-:W-:Y:S05]  /*aef0*/  BSYNC B1 ;  /* 0x0000000000017941 */ /* 0x000fea0003800000 */
.L_x_245:
        /* <DEDUP_REMOVED lines=13> */
.L_x_248:
[----:B------:R-:W-:Y:S05]  /*afd0*/  BSYNC B1 ;  /* 0x0000000000017941 */ /* 0x000fea0003800000 */
.L_x_247:
        /* <DEDUP_REMOVED lines=13> */
.L_x_250:
[----:B------:R-:W-:Y:S05]  /*b0b0*/  BSYNC B1 ;  /* 0x0000000000017941 */ /* 0x000fea0003800000 */
.L_x_249:
        /* <DEDUP_REMOVED lines=13> */
.L_x_252:
[----:B------:R-:W-:Y:S05]  /*b190*/  BSYNC B1 ;  /* 0x0000000000017941 */ /* 0x000fea0003800000 */
.L_x_251:
        /* <DEDUP_REMOVED lines=13> */
.L_x_254:
[----:B------:R-:W-:Y:S05]  /*b270*/  BSYNC B1 ;  /* 0x0000000000017941 */ /* 0x000fea0003800000 */
.L_x_253:
        /* <DEDUP_REMOVED lines=13> */
.L_x_256:
[----:B------:R-:W-:Y:S05]  /*b350*/  BSYNC B1 ;  /* 0x0000000000017941 */ /* 0x000fea0003800000 */
.L_x_255:
        /* <DEDUP_REMOVED lines=13> */
.L_x_258:
[----:B------:R-:W-:Y:S05]  /*b430*/  BSYNC B1 ;  /* 0x0000000000017941 */ /* 0x000fea0003800000 */
.L_x_257:
        /* <DEDUP_REMOVED lines=13> */
.L_x_260:
[----:B------:R-:W-:Y:S05]  /*b510*/  BSYNC B1 ;  /* 0x0000000000017941 */ /* 0x000fea0003800000 */
.L_x_259:
        /* <DEDUP_REMOVED lines=13> */
.L_x_262:
[----:B------:R-:W-:Y:S05]  /*b5f0*/  BSYNC B1 ;  /* 0x0000000000017941 */ /* 0x000fea0003800000 */
.L_x_261:
        /* <DEDUP_REMOVED lines=13> */
.L_x_264:
[----:B------:R-:W-:Y:S05]  /*b6d0*/  BSYNC B1 ;  /* 0x0000000000017941 */ /* 0x000fea0003800000 */
.L_x_263:
        /* <DEDUP_REMOVED lines=13> */
.L_x_266:
[----:B------:R-:W-:Y:S05]  /*b7b0*/  BSYNC B1 ;  /* 0x0000000000017941 */ /* 0x000fea0003800000 */
.L_x_265:
        /* <DEDUP_REMOVED lines=13> */
.L_x_268:
[----:B------:R-:W-:Y:S05]  /*b890*/  BSYNC B1 ;  /* 0x0000000000017941 */ /* 0x000fea0003800000 */
.L_x_267:
        /* <DEDUP_REMOVED lines=13> */
.L_x_270:
[----:B------:R-:W-:Y:S05]  /*b970*/  BSYNC B1 ;  /* 0x0000000000017941 */ /* 0x000fea0003800000 */
.L_x_269:
        /* <DEDUP_REMOVED lines=13> */
.L_x_272:
[----:B------:R-:W-:Y:S05]  /*ba50*/  BSYNC B1 ;  /* 0x0000000000017941 */ /* 0x000fea0003800000 */
.L_x_271:
        /* <DEDUP_REMOVED lines=13> */
.L_x_274:
[----:B------:R-:W-:Y:S05]  /*bb30*/  BSYNC B1 ;  /* 0x0000000000017941 */ /* 0x000fea0003800000 */
.L_x_273:
        /* <DEDUP_REMOVED lines=13> */
.L_x_276:
[----:B------:R-:W-:Y:S05]  /*bc10*/  BSYNC B1 ;  /* 0x0000000000017941 */ /* 0x000fea0003800000 */
.L_x_275:
        /* <DEDUP_REMOVED lines=13> */
.L_x_278:
[----:B------:R-:W-:Y:S05]  /*bcf0*/  BSYNC B1 ;  /* 0x0000000000017941 */ /* 0x000fea0003800000 */
.L_x_277:
        /* <DEDUP_REMOVED lines=13> */
.L_x_280:
[----:B------:R-:W-:Y:S05]  /*bdd0*/  BSYNC B1 ;  /* 0x0000000000017941 */ /* 0x000fea0003800000 */
.L_x_279:
        /* <DEDUP_REMOVED lines=13> */
.L_x_282:
[----:B------:R-:W-:Y:S05]  /*beb0*/  BSYNC B1 ;  /* 0x0000000000017941 */ /* 0x000fea0003800000 */
.L_x_281:
        /* <DEDUP_REMOVED lines=13> */
.L_x_284:
[----:B------:R-:W-:Y:S05]  /*bf90*/  BSYNC B1 ;  /* 0x0000000000017941 */ /* 0x000fea0003800000 */
.L_x_283:
        /* <DEDUP_REMOVED lines=13> */
.L_x_286:
[----:B------:R-:W-:Y:S05]  /*c070*/  BSYNC B1 ;  /* 0x0000000000017941 */ /* 0x000fea0003800000 */
.L_x_285:
        /* <DEDUP_REMOVED lines=13> */
.L_x_288:
[----:B------:R-:W-:Y:S05]  /*c150*/  BSYNC B1 ;  /* 0x0000000000017941 */ /* 0x000fea0003800000 */
.L_x_287:
        /* <DEDUP_REMOVED lines=13> */
.L_x_290:
[----:B------:R-:W-:Y:S05]  /*c230*/  BSYNC B1 ;  /* 0x0000000000017941 */ /* 0x000fea0003800000 */
.L_x_289:
        /* <DEDUP_REMOVED lines=13> */
.L_x_292:
[----:B------:R-:W-:Y:S05]  /*c310*/  BSYNC B1 ;  /* 0x0000000000017941 */ /* 0x000fea0003800000 */
.L_x_291:
[----:B------:R-:W-:Y:S05]  /*c320*/  @P1 BRA `(.L_x_293) ;  /* 0x00000020009c1947 */ /* 0x000fea0003800000 */
[----:B------:R-:W2:Y:S01]  /*c330*/  LDL.LU R2, [R1+0x6c] ;  /* 0x00006c0001027983 */ /* 0x000ea20000300800 */
[----:B-----5:R-:W-:-:S04]  /*c340*/  LOP3.LUT R0, R0, 0xff, RZ, 0xc0, !PT ;  /* 0x000000ff00007812 */ /* 0x020fc800078ec0ff */
[----:B------:R-:W-:-:S05]  /*c350*/  F2FP.F16.E4M3.UNPACK_B R0, R0 ;  /* 0x00000000ff00723e */ /* 0x000fca00020006ff */
[----:B------:R-:W-:-:S05]  /*c360*/  HADD2.F32 R0, -RZ, R0.H0_H0 ;  /* 0x20000000ff007230 */ /* 0x000fca0000004100 */
[----:B------:R-:W-:-:S04]  /*c370*/  FMUL R0, R0, UR21 ;  /* 0x0000001500007c20 */ /* 0x000fc80008400000 */
[----:B--2---:R-:W-:-:S05]  /*c380*/  FFMA R0, R2, UR20, R0 ;  /* 0x0000001402007c23 */ /* 0x004fca0008000000 */
[----:B0-----:R-:W-:-:S05]  /*c390*/  F2FP.SATFINITE.E4M3.F32.PACK_AB_MERGE_C R3, RZ, R0, RZ ;  /* 0x00000000ff03723e */ /* 0x001fca00048070ff */
[----:B------:R0:W-:Y:S01]  /*c3a0*/  STG.E.U8 desc[UR18][R26.64+0xf9], R3 ;  /* 0x0000f9031a007986 */ /* 0x0001e2000c101112 */
[----:B------:R-:W-:Y:S05]  /*c3b0*/  BRA `(.L_x_293) ;  /* 0x0000002000787947 */ /* 0x000fea0003800000 */
.L_x_36:
[----:B------:R-:W-:Y:S01]  /*c3c0*/  ISETP.GE.AND P1, PT, R38, 0x1, PT ;  /* 0x000000012600780c */ /* 0x000fe20003f26270 */
[----:B------:R-:W-:Y:S01]  /*c3d0*/  FMUL R228, R228, UR20 ;  /* 0x00000014e4e47c20 */ /* 0x000fe20008400000 */
[----:B------:R-:W-:Y:S01]  /*c3e0*/  FMUL R227, R227, UR20 ;  /* 0x00000014e3e37c20 */ /* 0x000fe20008400000 */
[----:B------:R-:W-:Y:S01]  /*c3f0*/  ISETP.GE.AND P0, PT, R38, 0x9, PT ;  /* 0x000000092600780c */ /* 0x000fe20003f06270 */
[----:B------:R-:W-:Y:S01]  /*c400*/  FMUL R226, R226, UR20 ;  /* 0x00000014e2e27c20 */ /* 0x000fe20008400000 */
[C---:B------:R-:W-:Y:S02]  /*c410*/  ISETP.LT.OR P4, PT, R35.reuse, 0x1, !P1 ;  /* 0x000000012300780c */ /* 0x040fe40004f81670 */
[----:B------:R-:W-:Y:S02]  /*c420*/  ISETP.LT.OR P5, PT, R35, 0x2, !P1 ;  /* 0x000000022300780c */ /* 0x000fe40004fa1670 */
[----:B------:R-:W-:Y:S02]  /*c430*/  F2FP.SATFINITE.E4M3.F32.PACK_AB_MERGE_C R29, RZ, R228, RZ ;  /* 0x000000e4ff1d723e */ /* 0x000fe400048070ff */
[----:B------:R-:W-:-:S02]  /*c440*/  F2FP.SATFINITE.E4M3.F32.PACK_AB_MERGE_C R227, RZ, R227, RZ ;  /* 0x000000e3ffe3723e */ /* 0x000fc400048070ff */
[----:B------:R-:W-:Y:S01]  /*c450*/  ISETP.LT.OR P3, PT, R35, 0x1, !P0 ;  /* 0x000000012300780c */ /* 0x000fe20004761670 */
[----:B------:R-:W-:-:S04]  /*c460*/  FMUL R225, R225, UR20 ;  /* 0x00000014e1e17c20 */ /* 0x000fc80008400000 */
[----:B------:R0:W-:Y:S01]  /*c470*/  @!P4 STG.E.U8 desc[UR18][R24.64], R29 ;  /* 0x0000001d1800c986 */ /* 0x0001e2000c101112 */
[----:B------:R-:W-:-:S03]  /*c480*/  ISETP.LT.OR P4, PT, R35, 0x2, !P0 ;  /* 0x000000022300780c */ /* 0x000fc60004781670 */
[----:B------:R2:W-:Y:S01]  /*c490*/  @!P5 STG.E.U8 desc[UR18][R24.64+0x1], R227 ;  /* 0x000001e31800d986 */ /* 0x0005e2000c101112 */
[C---:B------:R-:W-:Y:S01]  /*c4a0*/  ISETP.LT.OR P5, PT, R35.reuse, 0x9, !P1 ;  /* 0x000000092300780c */ /* 0x040fe20004fa1670 */
[----:B------:R-:W-:Y:S01]  /*c4b0*/  FMUL R224, R224, UR20 ;  /* 0x00000014e0e07c20 */ /* 0x000fe20008400000 */
[----:B------:R-:W-:Y:S01]  /*c4c0*/  ISETP.LT.OR P6, PT, R35, 0xa, !P1 ;  /* 0x0000000a2300780c */ /* 0x000fe20004fc1670 */
[----:B------:R-:W-:Y:S01]  /*c4d0*/  FMUL R223, R223, UR20 ;  /* 0x00000014dfdf7c20 */ /* 0x000fe20008400000 */
[----:B------:R-:W-:Y:S02]  /*c4e0*/  F2FP.SATFINITE.E4M3.F32.PACK_AB_MERGE_C R31, RZ, R226, RZ ;  /* 0x000000e2ff1f723e */ /* 0x000fe400048070ff */
[----:B------:R-:W-:Y:S02]  /*c4f0*/  F2FP.SATFINITE.E4M3.F32.PACK_AB_MERGE_C R225, RZ, R225, RZ ;  /* 0x000000e1ffe1723e */ /* 0x000fe400048070ff */
[----:B0-----:R-:W-:Y:S01]  /*c500*/  F2FP.SATFINITE.E4M3.F32.PACK_AB_MERGE_C R29, RZ, R224, RZ ;  /* 0x000000e0ff1d723e */ /* 0x001fe200048070ff */
[----:B------:R-:W-:Y:S01]  /*c510*/  @!P3 STG.E.U8 desc[UR18][R26.64], R31 ;  /* 0x0000001f1a00b986 */ /* 0x000fe2000c101112 */
[----:B------:R-:W-:-:S02]  /*c520*/  F2FP.SATFINITE.E4M3.F32.PACK_AB_MERGE_C R223, RZ, R223, RZ ;  /* 0x000000dfffdf723e */ /* 0x000fc400048070ff */
[C---:B------:R-:W-:Y:S01]  /*c530*/  ISETP.LT.OR P3, PT, R35.reuse, 0x9, !P0 ;  /* 0x000000092300780c */ /* 0x040fe20004761670 */
[----:B------:R-:W-:Y:S01]  /*c540*/  @!P4 STG.E.U8 desc[UR18][R26.64+0x1], R225 ;  /* 0x000001e11a00c986 */ /* 0x000fe2000c101112 */
[----:B------:R-:W-:-:S03]  /*c550*/  ISETP.LT.OR P4, PT, R35, 0xa, !P0 ;  /* 0x0000000a2300780c */ /* 0x000fc60004781670 */
[----:B------:R0:W-:Y:S01]  /*c560*/  @!P5 STG.E.U8 desc[UR18][R24.64+0x8], R29 ;  /* 0x0000081d1800d986 */ /* 0x0001e2000c101112 */
[----:B------:R-:W-:Y:S01]  /*c570*/  ISETP.LT.OR P5, PT, R35, 0x11, !P1 ;  /* 0x000000112300780c */ /* 0x000fe20004fa1670 */
[----:B------:R-:W-:Y:S01]  /*c580*/  FMUL R222, R222, UR20 ;  /* 0x00000014dede7c20 */ /* 0x000fe20008400000 */
[----:B------:R-:W-:Y:S01]  /*c590*/  FMUL R221, R221, UR20 ;  /* 0x00000014dddd7c20 */ /* 0x000fe20008400000 */
[----:B------:R-:W-:Y:S01]  /*c5a0*/  FMUL R220, R220, UR20 ;  /* 0x00000014dcdc7c20 */ /* 0x000fe20008400000 */
[----:B------:R-:W-:Y:S01]  /*c5b0*/  @!P6 STG.E.U8 desc[UR18][R24.64+0x9], R223 ;  /* 0x000009df1800e986 */ /* 0x000fe2000c101112 */
[----:B------:R-:W-:Y:S01]  /*c5c0*/  ISETP.LT.OR P6, PT, R35, 0x12, !P1 ;  /* 0x000000122300780c */ /* 0x000fe20004fc1670 */
[----:B------:R-:W-:Y:S01]  /*c5d0*/  FMUL R219, R219, UR20 ;  /* 0x00000014dbdb7c20 */ /* 0x000fe20008400000 */
[----:B------:R-:W-:Y:S01]  /*c5e0*/  F2FP.SATFINITE.E4M3.F32.PACK_AB_MERGE_C R33, RZ, R222, RZ ;  /* 0x000000deff21723e */ /* 0x000fe200048070ff */
[----:B--2---:R-:W2:Y:S01]  /*c5f0*/  LDL.LU R227, [R1+0x8] ;  /* 0x0000080001e37983 */ /* 0x004ea20000300800 */
[----:B------:R-:W-:-:S02]  /*c600*/  F2FP.SATFINITE.E4M3.F32.PACK_AB_MERGE_C R221, RZ, R221, RZ ;  /* 0x000000ddffdd723e */ /* 0x000fc400048070ff */
[----:B0-----:R-:W-:Y:S01]  /*c610*/  F2FP.SATFINITE.E4M3.F32.PACK_AB_MERGE_C R29, RZ, R220, RZ ;  /* 0x000000dcff1d723e */ /* 0x001fe200048070ff */
[----:B------:R-:W3:Y:S04]  /*c620*/  LDL.LU R226, [R1+0x4] ;  /* 0x0000040001e27983 */ /* 0x000ee80000300800 */
[----:B------:R-:W4:Y:S01]  /*c630*/  LDL.LU R224, [R1] ;  /* 0x0000000001e07983 */ /* 0x000f220000300800 */
[----:B------:R-:W-:-:S03]  /*c640*/  F2FP.SATFINITE.E4M3.F32.PACK_AB_MERGE_C R219, RZ, R219, RZ ;  /* 0x000000dbffdb723e */ /* 0x000fc600048070ff */
[----:B------:R-:W-:Y:S01]  /*c650*/  @!P3 STG.E.U8 desc[UR18][R26.64+0x8], R33 ;  /* 0x000008211a00b986 */ /* 0x000fe2000c101112 */
[----:B------:R-:W-:-:S03]  /*c660*/  ISETP.LT.OR P3, PT, R35, 0x11, !P0 ;  /* 0x000000112300780c */ /* 0x000fc60004761670 */
        /* <DEDUP_REMOVED lines=11> */
[----:B------:R-:W-:Y:S01]  /*c720*/  FMUL R214, R214, UR20 ;  /* 0x00000014d6d67c20 */ /* 0x000fe20008400000 */
[----:B------:R-:W-:Y:S01]  /*c730*/  F2FP.SATFINITE.E4M3.F32.PACK_AB_MERGE_C R217, RZ, R217, RZ ;  /* 0x000000d9ffd9723e */ /* 0x000fe200048070ff */
[----:B------:R-:W-:Y:S01]  /*c740*/  FMUL R213, R213, UR20 ;  /* 0x00000014d5d57c20 */ /* 0x000fe20008400000 */
[----:B0-----:R-:W-:Y:S01]  /*c750*/  F2FP.SATFINITE.E4M3.F32.PACK_AB_MERGE_C R29, RZ, R216, RZ ;  /* 0x000000d8ff1d723e */ /* 0x001fe200048070ff */
[----:B------:R-:W-:Y:S01]  /*c760*/  @!P3 STG.E.U8 desc[UR18][R26.64+0x10], R31 ;  /* 0x0000101f1a00b986 */ /* 0x000fe2000c101112 */
[----:B------:R-:W-:-:S02]  /*c770*/  F2FP.SATFINITE.E4M3.F32.PACK_AB_MERGE_C R215, RZ, R215, RZ ;  /* 0x000000d7ffd7723e */ /* 0x000fc400048070ff */
[C---:B------:R-:W-:Y:S01]  /*c780*/  ISETP.LT.OR P3, PT, R35.reuse, 0x19, !P0 ;  /* 0x000000192300780c */ /* 0x040fe20004761670 */
[----:B------:R-:W-:Y:S01]  /*c790*/  @!P4 STG.E.U8 desc[UR18][R26.64+0x11], R217 ;  /* 0x000011d91a00c986 */ /* 0x000fe2000c101112 */
[----:B------:R-:W-:-:S03]  /*c7a0*/  ISETP.LT.OR P4, PT, R35, 0x1a, !P0 ;  /* 0x0000001a2300780c */ /* 0x000fc60004781670 */
[----:B------:R0:W-:Y:S01]  /*c7b0*/  @!P5 STG.E.U8 desc[UR18][R24.64+0x18], R29 ;  /* 0x0000181d1800d986 */ /* 0x0001e2000c101112 */
[C---:B------:R-:W-:Y:S01]  /*c7c0*/  ISETP.LT.OR P5, PT, R35.reuse, 0x21, !P1 ;  /* 0x000000212300780c */ /* 0x040fe20004fa1670 */
[----:B------:R-:W-:Y:S02]  /*c7d0*/  FMUL R212, R212, UR20 ;  /* 0x00000014d4d47c20 */ /* 0x000fe40008400000 */
[----:B------:R-:W-:Y:S01]  /*c7e0*/  @!P6 STG.E.U8 desc[UR18][R24.64+0x19], R215 ;  /* 0x000019d71800e986 */ /* 0x000fe2000c101112 */
[----:B------:R-:W-:Y:S01]  /*c7f0*/  ISETP.LT.OR P6, PT, R35, 0x22, !P1 ;  /* 0x000000222300780c */ /* 0x000fe20004fc1670 */
[----:B------:R-:W-:Y:S01]  /*c800*/  FMUL R211, R211, UR20 ;  /* 0x00000014d3d37c20 */ /* 0x000fe20008400000 */
[----:B------:R-:W-:Y:S01]  /*c810*/  F2FP.SATFINITE.E4M3.F32.PACK_AB_MERGE_C R33, RZ, R214, RZ ;  /* 0x000000d6ff21723e */ /* 0x000fe200048070ff */
[----:B------:R-:W-:Y:S01]  /*c820*/  FMUL R210, R210, UR20 ;  /* 0x00000014d2d27c20 */ /* 0x000fe20008400000 */
[----:B------:R-:W-:Y:S01]  /*c830*/  F2FP.SATFINITE.E4M3.F32.PACK_AB_MERGE_C R213, RZ, R213, RZ ;  /* 0x000000d5ffd5723e */ /* 0x000fe200048070ff */
[----:B------:R-:W-:Y:S01]  /*c840*/  FMUL R209, R209, UR20 ;  /* 0x00000014d1d17c20 */ /* 0x000fe20008400000 */
        /* <DEDUP_REMOVED lines=8> */
[----:B------:R-:W-:-:S03]  /*c8d0*/  ISETP.LT.OR P5, PT, R35, 0x29, !P1 ;  /* 0x000000292300780c */ /* 0x000fc60004fa1670 */
        /* <DEDUP_REMOVED lines=240> */
[----:B------:R1:W-:Y:S01]  /*d7e0*/  @!P6 STG.E.U8 desc[UR18][R24.64+0x99], R23 ;  /* 0x000099171800e986 */ /* 0x0003e2000c101112 */
        /* <DEDUP_REMOVED lines=11> */
[----:B------:R0:W-:Y:S01]  /*d8a0*/  @!P4 STG.E.U8 desc[UR18][R26.64+0x99], R21 ;  /* 0x000099151a00c986 */ /* 0x0001e2000c101112 */
[----:B------:R-:W-:-:S03]  /*d8b0*/  ISETP.LT.OR P4, PT, R35, 0xa2, !P0 ;  /* 0x000000a22300780c */ /* 0x000fc60004781670 */
[----:B------:R-:W-:Y:S01]  /*d8c0*/  @!P5 STG.E.U8 desc[UR18][R24.64+0xa0], R29 ;  /* 0x0000a01d1800d986 */ /* 0x000fe2000c101112 */
[----:B------:R-:W-:-:S03]  /*d8d0*/  ISETP.LT.OR P5, PT, R35, 0xa9, !P1 ;  /* 0x000000a92300780c */ /* 0x000fc60004fa1670 */
[----:B------:R2:W-:Y:S01]  /*d8e0*/  @!P6 STG.E.U8 desc[UR18][R24.64+0xa1], R19 ;  /* 0x0000a1131800e986 */ /* 0x0005e2000c101112 */
[----:B------:R-:W-:Y:S01]  /*d8f0*/  ISETP.LT.OR P6, PT, R35, 0xaa, !P1 ;  /* 0x000000aa2300780c */ /* 0x000fe20004fc1670 */
[----:B------:R-:W-:Y:S01]  /*d900*/  FMUL R15, R15, UR20 ;  /* 0x000000140f0f7c20 */ /* 0x000fe20008400000 */
[----:B-1----:R-:W-:Y:S01]  /*d910*/  F2FP.SATFINITE.E4M3.F32.PACK_AB_MERGE_C R23, RZ, R18, RZ ;  /* 0x00000012ff17723e */ /* 0x002fe200048070ff */
[----:B------:R-:W-:Y:S01]  /*d920*/  FMUL R14, R14, UR20 ;  /* 0x000000140e0e7c20 */ /* 0x000fe20008400000 */
[----:B------:R-:W-:Y:S01]  /*d930*/  F2FP.SATFINITE.E4M3.F32.PACK_AB_MERGE_C R17, RZ, R17, RZ ;  /* 0x00000011ff11723e */ /* 0x000fe200048070ff */
[----:B------:R-:W-:Y:S01]  /*d940*/  FMUL R13, R13, UR20 ;  /* 0x000000140d0d7c20 */ /* 0x000fe20008400000 */
[----:B0-----:R-:W-:Y:S01]  /*d950*/  F2FP.SATFINITE.E4M3.F32.PACK_AB_MERGE_C R21, RZ, R16, RZ ;  /* 0x00000010ff15723e */ /* 0x001fe200048070ff */
[----:B------:R-:W-:Y:S01]  /*d960*/  @!P3 STG.E.U8 desc[UR18][R26.64+0xa0], R23 ;  /* 0x0000a0171a00b986 */ /* 0x000fe2000c101112 */
[----:B------:R-:W-:Y:S02]  /*d970*/  F2FP.SATFINITE.E4M3.F32.PACK_AB_MERGE_C R15, RZ, R15, RZ ;  /* 0x0000000fff0f723e */ /* 0x000fe400048070ff */
[C---:B------:R-:W-:Y:S01]  /*d980*/  ISETP.LT.OR P3, PT, R35.reuse, 0xa9, !P0 ;  /* 0x000000a92300780c */ /* 0x040fe20004761670 */
[----:B------:R-:W-:Y:S01]  /*d990*/  @!P4 STG.E.U8 desc[UR18][R26.64+0xa1], R17 ;  /* 0x0000a1111a00c986 */ /* 0x000fe2000c101112 */
[----:B------:R-:W-:-:S03]  /*d9a0*/  ISETP.LT.OR P4, PT, R35, 0xaa, !P0 ;  /* 0x000000aa2300780c */ /* 0x000fc60004781670 */
[----:B------:R-:W-:Y:S01]  /*d9b0*/  @!P5 STG.E.U8 desc[UR18][R24.64+0xa8], R21 ;  /* 0x0000a8151800d986 */ /* 0x000fe2000c101112 */
[C---:B------:R-:W-:Y:S01]  /*d9c0*/  ISETP.LT.OR P5, PT, R35.reuse, 0xb1, !P1 ;  /* 0x000000b12300780c */ /* 0x040fe20004fa1670 */
[----:B------:R-:W-:Y:S02]  /*d9d0*/  FMUL R12, R12, UR20 ;  /* 0x000000140c0c7c20 */ /* 0x000fe40008400000 */
[----:B------:R0:W-:Y:S01]  /*d9e0*/  @!P6 STG.E.U8 desc[UR18][R24.64+0xa9], R15 ;  /* 0x0000a90f1800e986 */ /* 0x0001e2000c101112 */
[----:B------:R-:W-:Y:S01]  /*d9f0*/  ISETP.LT.OR P6, PT, R35, 0xb2, !P1 ;  /* 0x000000b22300780c */ /* 0x000fe20004fc1670 */
[----:B------:R-:W-:Y:S01]  /*da00*/  FMUL R11, R11, UR20 ;  /* 0x000000140b0b7c20 */ /* 0x000fe20008400000 */
[----:B--2---:R-:W-:Y:S01]  /*da10*/  F2FP.SATFINITE.E4M3.F32.PACK_AB_MERGE_C R19, RZ, R14, RZ ;  /* 0x0000000eff13723e */ /* 0x004fe200048070ff */
[----:B------:R-:W2:Y:S01]  /*da20*/  LDL.LU R223, [R1+0x18] ;  /* 0x0000180001df7983 */ /* 0x000ea20000300800 */
[----:B------:R-:W-:Y:S02]  /*da30*/  F2FP.SATFINITE.E4M3.F32.PACK_AB_MERGE_C R13, RZ, R13, RZ ;  /* 0x0000000dff0d723e */ /* 0x000fe400048070ff */
[----:B------:R-:W-:Y:S01]  /*da40*/  F2FP.SATFINITE.E4M3.F32.PACK_AB_MERGE_C R11, RZ, R11, RZ ;  /* 0x0000000bff0b723e */ /* 0x000fe200048070ff */
[----:B------:R-:W-:Y:S01]  /*da50*/  @!P3 STG.E.U8 desc[UR18][R26.64+0xa8], R19 ;  /* 0x0000a8131a00b986 */ /* 0x000fe2000c101112 */
[----:B0-----:R-:W-:-:S03]  /*da60*/  F2FP.SATFINITE.E4M3.F32.PACK_AB_MERGE_C R15, RZ, R12, RZ ;  /* 0x0000000cff0f723e */ /* 0x001fc600048070ff */
[----:B------:R0:W-:Y:S01]  /*da70*/  @!P4 STG.E.U8 desc[UR18][R26.64+0xa9], R13 ;  /* 0x0000a90d1a00c986 */ /* 0x0001e2000c101112 */
[C---:B------:R-:W-:Y:S02]  /*da80*/  ISETP.LT.OR P3, PT, R35.reuse, 0xb1, !P0 ;  /* 0x000000b12300780c */ /* 0x040fe40004761670 */
[C---:B------:R-:W-:Y:S01]  /*da90*/  ISETP.LT.OR P4, PT, R35.reuse, 0xb2, !P0 ;  /* 0x000000b22300780c */ /* 0x040fe20004781670 */
[----:B------:R-:W-:Y:S01]  /*daa0*/  @!P5 STG.E.U8 desc[UR18][R24.64+0xb0], R15 ;  /* 0x0000b00f1800d986 */ /* 0x000fe2000c101112 */
[----:B------:R-:W-:Y:S01]  /*dab0*/  ISETP.LT.OR P5, PT, R35, 0xb9, !P1 ;  /* 0x000000b92300780c */ /* 0x000fe20004fa1670 */
[----:B------:R-:W-:Y:S01]  /*dac0*/  FMUL R10, R10, UR20 ;  /* 0x000000140a0a7c20 */ /* 0x000fe20008400000 */
[----:B------:R-:W-:Y:S01]  /*dad0*/  FMUL R9, R9, UR20 ;  /* 0x0000001409097c20 */ /* 0x000fe20008400000 */
[----:B------:R-:W2:Y:S01]  /*dae0*/  LDL.LU R222, [R1+0x14] ;  /* 0x0000140001de7983 */ /* 0x000ea20000300800 */
[----:B------:R-:W-:-:S03]  /*daf0*/  FMUL R8, R8, UR20 ;  /* 0x0000001408087c20 */ /* 0x000fc60008400000 */
[----:B------:R-:W2:Y:S01]  /*db00*/  LDL.LU R220, [R1+0x10] ;  /* 0x0000100001dc7983 */ /* 0x000ea20000300800 */
[----:B------:R-:W-:-:S03]  /*db10*/  F2FP.SATFINITE.E4M3.F32.PACK_AB_MERGE_C R17, RZ, R10, RZ ;  /* 0x0000000aff11723e */ /* 0x000fc600048070ff */
[----:B------:R-:W2:Y:S01]  /*db20*/  LDL.LU R221, [R1+0xc] ;  /* 0x00000c0001dd7983 */ /* 0x000ea20000300800 */
[----:B------:R-:W-:Y:S01]  /*db30*/  F2FP.SATFINITE.E4M3.F32.PACK_AB_MERGE_C R9, RZ, R9, RZ ;  /* 0x00000009ff09723e */ /* 0x000fe200048070ff */
[----:B------:R-:W-:Y:S01]  /*db40*/  FMUL R7, R7, UR20 ;  /* 0x0000001407077c20 */ /* 0x000fe20008400000 */
[----:B0-----:R-:W-:Y:S01]  /*db50*/  F2FP.SATFINITE.E4M3.F32.PACK_AB_MERGE_C R13, RZ, R8, RZ ;  /* 0x00000008ff0d723e */ /* 0x001fe200048070ff */
[----:B------:R0:W-:Y:S01]  /*db60*/  @!P6 STG.E.U8 desc[UR18][R24.64+0xb1], R11 ;  /* 0x0000b10b1800e986 */ /* 0x0001e2000c101112 */
[----:B------:R-:W-:Y:S01]  /*db70*/  ISETP.LT.OR P6, PT, R35, 0xba, !P1 ;  /* 0x000000ba2300780c */ /* 0x000fe20004fc1670 */
[----:B-----5:R-:W-:Y:S01]  /*db80*/  FMUL R2, R2, UR20 ;  /* 0x0000001402027c20 */ /* 0x020fe20008400000 */
[----:B------:R-:W-:Y:S01]  /*db90*/  F2FP.SATFINITE.E4M3.F32.PACK_AB_MERGE_C R7, RZ, R7, RZ ;  /* 0x00000007ff07723e */ /* 0x000fe200048070ff */
[----:B------:R-:W-:Y:S01]  /*dba0*/  @!P3 STG.E.U8 desc[UR18][R26.64+0xb0], R17 ;  /* 0x0000b0111a00b986 */ /* 0x000fe2000c101112 */
[----:B------:R-:W-:Y:S01]  /*dbb0*/  FMUL R3, R3, UR20 ;  /* 0x0000001403037c20 */ /* 0x000fe20008400000 */
[----:B------:R-:W-:Y:S01]  /*dbc0*/  FMUL R4, R4, UR20 ;  /* 0x0000001404047c20 */ /* 0x000fe20008400000 */
[C---:B------:R-:W-:Y:S01]  /*dbd0*/  ISETP.LT.OR P3, PT, R35.reuse, 0xb9, !P0 ;  /* 0x000000b92300780c */ /* 0x040fe20004761670 */
[----:B------:R1:W-:Y:S01]  /*dbe0*/  @!P4 STG.E.U8 desc[UR18][R26.64+0xb1], R9 ;  /* 0x0000b1091a00c986 */ /* 0x0003e2000c101112 */
[----:B------:R-:W-:Y:S01]  /*dbf0*/  ISETP.LT.OR P4, PT, R35, 0xba, !P0 ;  /* 0x000000ba2300780c */ /* 0x000fe20004781670 */
[----:B------:R-:W-:Y:S01]  /*dc00*/  FMUL R6, R6, UR20 ;  /* 0x0000001406067c20 */ /* 0x000fe20008400000 */
[----:B------:R-:W-:Y:S01]  /*dc10*/  FMUL R5, R5, UR20 ;  /* 0x0000001405057c20 */ /* 0x000fe20008400000 */
[----:B------:R3:W-:Y:S01]  /*dc20*/  @!P5 STG.E.U8 desc[UR18][R24.64+0xb8], R13 ;  /* 0x0000b80d1800d986 */ /* 0x0007e2000c101112 */
[----:B------:R-:W-:Y:S01]  /*dc30*/  ISETP.LT.OR P5, PT, R35, 0xc1, !P1 ;  /* 0x000000c12300780c */ /* 0x000fe20004fa1670 */
[----:B------:R-:W-:Y:S01]  /*dc40*/  FMUL R0, R0, UR20 ;  /* 0x0000001400007c20 */ /* 0x000fe20008400000 */
[----:B0-----:R-:W-:Y:S01]  /*dc50*/  F2FP.SATFINITE.E4M3.F32.PACK_AB_MERGE_C R11, RZ, R6, RZ ;  /* 0x00000006ff0b723e */ /* 0x001fe200048070ff */
[----:B------:R-:W2:Y:S01]  /*dc60*/  LDL.LU R225, [R1+0x1c] ;  /* 0x00001c0001e17983 */ /* 0x000ea20000300800 */
[----:B------:R-:W-:-:S03]  /*dc70*/  F2FP.SATFINITE.E4M3.F32.PACK_AB_MERGE_C R5, RZ, R5, RZ ;  /* 0x00000005ff05723e */ /* 0x000fc600048070ff */
[----:B------:R0:W-:Y:S01]  /*dc80*/  @!P6 STG.E.U8 desc[UR18][R24.64+0xb9], R7 ;  /* 0x0000b9071800e986 */ /* 0x0001e2000c101112 */
[----:B-1----:R-:W-:Y:S01]  /*dc90*/  F2FP.SATFINITE.E4M3.F32.PACK_AB_MERGE_C R9, RZ, R4, RZ ;  /* 0x00000004ff09723e */ /* 0x002fe200048070ff */
[----:B------:R-:W-:Y:S01]  /*dca0*/  FMUL R4, R227, UR20 ;  /* 0x00000014e3047c20 */ /* 0x000fe20008400000 */
[C---:B------:R-:W-:Y:S01]  /*dcb0*/  ISETP.LT.OR P6, PT, R35.reuse, 0xc2, !P1 ;  /* 0x000000c22300780c */ /* 0x040fe20004fc1670 */
[----:B------:R-:W-:Y:S01]  /*dcc0*/  @!P3 STG.E.U8 desc[UR18][R26.64+0xb8], R11 ;  /* 0x0000b80b1a00b986 */ /* 0x000fe2000c101112 */
[----:B---3--:R-:W-:Y:S01]  /*dcd0*/  F2FP.SATFINITE.E4M3.F32.PACK_AB_MERGE_C R13, RZ, R2, RZ ;  /* 0x00000002ff0d723e */ /* 0x008fe200048070ff */
[----:B----4-:R-:W-:Y:S01]  /*dce0*/  FMUL R2, R224, UR20 ;  /* 0x00000014e0027c20 */ /* 0x010fe20008400000 */
[----:B------:R-:W-:Y:S01]  /*dcf0*/  ISETP.LT.OR P3, PT, R35, 0xc1, !P0 ;  /* 0x000000c12300780c */ /* 0x000fe20004761670 */
[----:B------:R-:W3:Y:S01]  /*dd00*/  LDL.LU R224, [R1+0x20] ;  /* 0x0000200001e07983 */ /* 0x000ee20000300800 */
[----:B0-----:R-:W-:Y:S01]  /*dd10*/  F2FP.SATFINITE.E4M3.F32.PACK_AB_MERGE_C R7, RZ, R3, RZ ;  /* 0x00000003ff07723e */ /* 0x001fe200048070ff */
[----:B------:R-:W-:-:S02]  /*dd20*/  FMUL R3, R226, UR20 ;  /* 0x00000014e2037c20 */ /* 0x000fc40008400000 */
[----:B------:R0:W-:Y:S01]  /*dd30*/  @!P4 STG.E.U8 desc[UR18][R26.64+0xb9], R5 ;  /* 0x0000b9051a00c986 */ /* 0x0001e2000c101112 */
[----:B------:R-:W-:-:S03]  /*dd40*/  ISETP.LT.OR P4, PT, R35, 0xc2, !P0 ;  /* 0x000000c22300780c */ /* 0x000fc60004781670 */
[----:B------:R-:W4:Y:S04]  /*dd50*/  LDL.LU R226, [R1+0x24] ;  /* 0x0000240001e27983 */ /* 0x000f280000300800 */
[----:B------:R-:W4:Y:S04]  /*dd60*/  LDL.LU R227, [R1+0x28] ;  /* 0x0000280001e37983 */ /* 0x000f280000300800 */
[----:B------:R-:W-:Y:S01]  /*dd70*/  @!P5 STG.E.U8 desc[UR18][R24.64+0xc0], R9 ;  /* 0x0000c0091800d986 */ /* 0x000fe2000c101112 */
[C---:B------:R-:W-:Y:S02]  /*dd80*/  ISETP.LT.OR P5, PT, R35.reuse, 0xc9, !P1 ;  /* 0x000000c92300780c */ /* 0x040fe40004fa1670 */
[----:B0-----:R-:W-:Y:S01]  /*dd90*/  F2FP.SATFINITE.E4M3.F32.PACK_AB_MERGE_C R5, RZ, R0, RZ ;  /* 0x00000000ff05723e */ /* 0x001fe200048070ff */
[----:B------:R0:W-:Y:S01]  /*dda0*/  @!P6 STG.E.U8 desc[UR18][R24.64+0xc1], R7 ;  /* 0x0000c1071800e986 */ /* 0x0001e2000c101112 */
[----:B------:R-:W-:-:S03]  /*ddb0*/  ISETP.LT.OR P6, PT, R35, 0xca, !P1 ;  /* 0x000000ca2300780c */ /* 0x000fc60004fc1670 */
[----:B------:R-:W-:Y:S01]  /*ddc0*/  @!P3 STG.E.U8 desc[UR18][R26.64+0xc0], R13 ;  /* 0x0000c00d1a00b986 */ /* 0x000fe2000c101112 */
[----:B------:R-:W-:-:S03]  /*ddd0*/  ISETP.LT.OR P3, PT, R35, 0xc9, !P0 ;  /* 0x000000c92300780c */ /* 0x000fc60004761670 */
[----:B------:R1:W-:Y:S01]  /*dde0*/  @!P4 STG.E.U8 desc[UR18][R26.64+0xc1], R5 ;  /* 0x0000c1051a00c986 */ /* 0x0003e2000c101112 */
[----:B0-----:R-:W-:Y:S02]  /*ddf0*/  F2FP.SATFINITE.E4M3.F32.PACK_AB_MERGE_C R7, RZ, R2, RZ ;  /* 0x00000002ff07723e */ /* 0x001fe400048070ff */
[----:B------:R-:W-:-:S03]  /*de00*/  ISETP.LT.OR P4, PT, R35, 0xca, !P0 ;  /* 0x000000ca2300780c */ /* 0x000fc60004781670 */
[----:B------:R0:W-:Y:S01]  /*de10*/  @!P5 STG.E.U8 desc[UR18][R24.64+0xc8], R7 ;  /* 0x0000c8071800d986 */ /* 0x0001e2000c101112 */
[----:B------:R-:W-:Y:S02]  /*de20*/  ISETP.LT.OR P5, PT, R35, 0xd1, !P1 ;  /* 0x000000d12300780c */ /* 0x000fe40004fa1670 */
[----:B------:R-:W-:Y:S02]  /*de30*/  F2FP.SATFINITE.E4M3.F32.PACK_AB_MERGE_C R9, RZ, R3, RZ ;  /* 0x00000003ff09723e */ /* 0x000fe400048070ff */
[----:B------:R-:W-:-:S03]  /*de40*/  F2FP.SATFINITE.E4M3.F32.PACK_AB_MERGE_C R11, RZ, R4, RZ ;  /* 0x00000004ff0b723e */ /* 0x000fc600048070ff */
[----:B------:R0:W-:Y:S04]  /*de50*/  @!P6 STG.E.U8 desc[UR18][R24.64+0xc9], R9 ;  /* 0x0000c9091800e986 */ /* 0x0001e8000c101112 */
[----:B------:R-:W-:Y:S01]  /*de60*/  @!P3 STG.E.U8 desc[UR18][R26.64+0xc8], R11 ;  /* 0x0000c80b1a00b986 */ /* 0x000fe2000c101112 */
[----:B--2---:R-:W-:Y:S01]  /*de70*/  FMUL R2, R220, UR20 ;  /* 0x00000014dc027c20 */ /* 0x004fe20008400000 */
[----:B------:R-:W-:Y:S02]  /*de80*/  FMUL R0, R221, UR20 ;  /* 0x00000014dd007c20 */ /* 0x000fe40008400000 */
[----:B------:R-:W2:Y:S03]  /*de90*/  LDL.LU R221, [R1+0x2c] ;  /* 0x00002c0001dd7983 */ /* 0x000ea60000300800 */
[----:B-1----:R-:W-:Y:S01]  /*dea0*/  F2FP.SATFINITE.E4M3.F32.PACK_AB_MERGE_C R5, RZ, R0, RZ ;  /* 0x00000000ff05723e */ /* 0x002fe200048070ff */
[----:B------:R-:W2:Y:S01]  /*deb0*/  LDL.LU R220, [R1+0x30] ;  /* 0x0000300001dc7983 */ /* 0x000ea20000300800 */
[----:B------:R-:W-:Y:S01]  /*dec0*/  FMUL R0, R223, UR20 ;  /* 0x00000014df007c20 */ /* 0x000fe20008400000 */
[----:B------:R-:W-:Y:S01]  /*ded0*/  FMUL R3, R222, UR20 ;  /* 0x00000014de037c20 */ /* 0x000fe20008400000 */
[----:B0-----:R-:W-:Y:S01]  /*dee0*/  F2FP.SATFINITE.E4M3.F32.PACK_AB_MERGE_C R7, RZ, R2, RZ ;  /* 0x00000002ff07723e */ /* 0x001fe200048070ff */
[----:B------:R-:W2:Y:S02]  /*def0*/  LDL.LU R222, [R1+0x34] ;  /* 0x0000340001de7983 */ /* 0x000ea40000300800 */
[----:B------:R-:W-:-:S02]  /*df00*/  F2FP.SATFINITE.E4M3.F32.PACK_AB_MERGE_C R13, RZ, R0, RZ ;  /* 0x00000000ff0d723e */ /* 0x000fc400048070ff */
[----:B------:R-:W2:Y:S01]  /*df10*/  LDL.LU R223, [R1+0x38] ;  /* 0x0000380001df7983 */ /* 0x000ea20000300800 */
[----:B------:R-:W-:Y:S01]  /*df20*/  F2FP.SATFINITE.E4M3.F32.PACK_AB_MERGE_C R9, RZ, R3, RZ ;  /* 0x00000003ff09723e */ /* 0x000fe200048070ff */
[----:B------:R-:W-:Y:S02]  /*df30*/  FMUL R2, R225, UR20 ;  /* 0x00000014e1027c20 */ /* 0x000fe40008400000 */
[----:B------:R-:W2:Y:S04]  /*df40*/  LDL.LU R225, [R1+0x3c] ;  /* 0x00003c0001e17983 */ /* 0x000ea80000300800 */
[----:B------:R-:W-:Y:S01]  /*df50*/  @!P4 STG.E.U8 desc[UR18][R26.64+0xc9], R5 ;  /* 0x0000c9051a00c986 */ /* 0x000fe2000c101112 */
[----:B---3--:R-:W-:-:S03]  /*df60*/  FMUL R0, R224, UR20 ;  /* 0x00000014e0007c20 */ /* 0x008fc60008400000 */
[----:B------:R0:W-:Y:S04]  /*df70*/  @!P5 STG.E.U8 desc[UR18][R24.64+0xd0], R7 ;  /* 0x0000d0071800d986 */ /* 0x0001e8000c101112 */
[----:B------:R-:W3:Y:S01]  /*df80*/  LDL.LU R224, [R1+0x40] ;  /* 0x0000400001e07983 */ /* 0x000ee20000300800 */
[----:B----4-:R-:W-:-:S03]  /*df90*/  FMUL R3, R226, UR20 ;  /* 0x00000014e2037c20 */ /* 0x010fc60008400000 */
[----:B------:R-:W4:Y:S01]  /*dfa0*/  LDL.LU R226, [R1+0x44] ;  /* 0x0000440001e27983 */ /* 0x000f220000300800 */
[----:B0-----:R-:W-:Y:S01]  /*dfb0*/  F2FP.SATFINITE.E4M3.F32.PACK_AB_MERGE_C R7, RZ, R0, RZ ;  /* 0x00000000ff07723e */ /* 0x001fe200048070ff */
[----:B------:R-:W-:Y:S02]  /*dfc0*/  FMUL R0, R227, UR20 ;  /* 0x00000014e3007c20 */ /* 0x000fe40008400000 */
[----:B------:R-:W4:Y:S01]  /*dfd0*/  LDL.LU R227, [R1+0x48] ;  /* 0x0000480001e37983 */ /* 0x000f220000300800 */
[C---:B------:R-:W-:Y:S02]  /*dfe0*/  ISETP.LT.OR P6, PT, R35.reuse, 0xd2, !P1 ;  /* 0x000000d22300780c */ /* 0x040fe40004fc1670 */
[C---:B------:R-:W-:Y:S01]  /*dff0*/  ISETP.LT.OR P4, PT, R35.reuse, 0xd2, !P0 ;  /* 0x000000d22300780c */ /* 0x040fe20004781670 */
[----:B------:R-:W4:Y:S01]  /*e000*/  LDL.LU R219, [R1+0x4c] ;  /* 0x00004c0001db7983 */ /* 0x000f220000300800 */
[----:B------:R-:W-:Y:S02]  /*e010*/  F2FP.SATFINITE.E4M3.F32.PACK_AB_MERGE_C R5, RZ, R2, RZ ;  /* 0x00000002ff05723e */ /* 0x000fe400048070ff */
[----:B------:R-:W-:-:S02]  /*e020*/  ISETP.LT.OR P3, PT, R35, 0xd1, !P0 ;  /* 0x000000d12300780c */ /* 0x000fc40004761670 */
[----:B------:R-:W-:Y:S02]  /*e030*/  ISETP.LT.OR P5, PT, R35, 0xd9, !P1 ;  /* 0x000000d92300780c */ /* 0x000fe40004fa1670 */
[----:B------:R-:W-:-:S03]  /*e040*/  F2FP.SATFINITE.E4M3.F32.PACK_AB_MERGE_C R11, RZ, R0, RZ ;  /* 0x00000000ff0b723e */ /* 0x000fc600048070ff */
[----:B------:R0:W-:Y:S01]  /*e050*/  @!P6 STG.E.U8 desc[UR18][R24.64+0xd1], R9 ;  /* 0x0000d1091800e986 */ /* 0x0001e2000c101112 */
[----:B------:R-:W-:-:S03]  /*e060*/  ISETP.LT.OR P6, PT, R35, 0xda, !P1 ;  /* 0x000000da2300780c */ /* 0x000fc60004fc1670 */
[----:B------:R1:W-:Y:S01]  /*e070*/  @!P4 STG.E.U8 desc[UR18][R26.64+0xd1], R5 ;  /* 0x0000d1051a00c986 */ /* 0x0003e2000c101112 */
[----:B------:R-:W-:-:S03]  /*e080*/  ISETP.LT.OR P4, PT, R35, 0xda, !P0 ;  /* 0x000000da2300780c */ /* 0x000fc60004781670 */
[----:B------:R-:W-:Y:S01]  /*e090*/  @!P3 STG.E.U8 desc[UR18][R26.64+0xd0], R13 ;  /* 0x0000d00d1a00b986 */ /* 0x000fe2000c101112 */
[----:B0-----:R-:W-:-:S03]  /*e0a0*/  F2FP.SATFINITE.E4M3.F32.PACK_AB_MERGE_C R9, RZ, R3, RZ ;  /* 0x00000003ff09723e */ /* 0x001fc600048070ff */
[----:B------:R0:W-:Y:S04]  /*e0b0*/  @!P5 STG.E.U8 desc[UR18][R24.64+0xd8], R7 ;  /* 0x0000d8071800d986 */ /* 0x0001e8000c101112 */
[----:B------:R0:W-:Y:S01]  /*e0c0*/  @!P6 STG.E.U8 desc[UR18][R24.64+0xd9], R9 ;  /* 0x0000d9091800e986 */ /* 0x0001e2000c101112 */
[----:B--2---:R-:W-:-:S03]  /*e0d0*/  FMUL R0, R221, UR20 ;  /* 0x00000014dd007c20 */ /* 0x004fc60008400000 */
[----:B------:R-:W2:Y:S01]  /*e0e0*/  LDL.LU R221, [R1+0x50] ;  /* 0x0000500001dd7983 */ /* 0x000ea20000300800 */
[----:B------:R-:W-:-:S03]  /*e0f0*/  FMUL R2, R220, UR20 ;  /* 0x00000014dc027c20 */ /* 0x000fc60008400000 */
[----:B------:R-:W2:Y:S01]  /*e100*/  LDL.LU R220, [R1+0x54] ;  /* 0x0000540001dc7983 */ /* 0x000ea20000300800 */
[----:B-1----:R-:W-:Y:S01]  /*e110*/  F2FP.SATFINITE.E4M3.F32.PACK_AB_MERGE_C R5, RZ, R0, RZ ;  /* 0x00000000ff05723e */ /* 0x002fe200048070ff */
[----:B------:R-:W-:Y:S02]  /*e120*/  FMUL R3, R222, UR20 ;  /* 0x00000014de037c20 */ /* 0x000fe40008400000 */
[----:B------:R-:W2:Y:S01]  /*e130*/  LDL.LU R222, [R1+0x58] ;  /* 0x0000580001de7983 */ /* 0x000ea20000300800 */
[----:B0-----:R-:W-:Y:S01]  /*e140*/  F2FP.SATFINITE.E4M3.F32.PACK_AB_MERGE_C R7, RZ, R2, RZ ;  /* 0x00000002ff07723e */ /* 0x001fe200048070ff */
[----:B------:R-:W-:Y:S01]  /*e150*/  FMUL R4, R223, UR20 ;  /* 0x00000014df047c20 */ /* 0x000fe20008400000 */
[----:B------:R-:W-:Y:S01]  /*e160*/  F2FP.SATFINITE.E4M3.F32.PACK_AB_MERGE_C R9, RZ, R3, RZ ;  /* 0x00000003ff09723e */ /* 0x000fe200048070ff */
[----:B------:R-:W2:Y:S01]  /*e170*/  LDL.LU R223, [R1+0x5c] ;  /* 0x00005c0001df7983 */ /* 0x000ea20000300800 */
[----:B------:R-:W-:-:S03]  /*e180*/  FMUL R0, R225, UR20 ;  /* 0x00000014e1007c20 */ /* 0x000fc60008400000 */
[----:B------:R0:W-:Y:S04]  /*e190*/  @!P4 STG.E.U8 desc[UR18][R26.64+0xd9], R5 ;  /* 0x0000d9051a00c986 */ /* 0x0001e8000c101112 */
[----:B------:R-:W2:Y:S01]  /*e1a0*/  LDL.LU R225, [R1+0x60] ;  /* 0x0000600001e17983 */ /* 0x000ea20000300800 */
[----:B0-----:R-:W-:Y:S01]  /*e1b0*/  F2FP.SATFINITE.E4M3.F32.PACK_AB_MERGE_C R5, RZ, R0, RZ ;  /* 0x00000000ff05723e */ /* 0x001fe200048070ff */
[----:B---3--:R-:W-:Y:S02]  /*e1c0*/  FMUL R2, R224, UR20 ;  /* 0x00000014e0027c20 */ /* 0x008fe40008400000 */
[----:B------:R-:W3:Y:S01]  /*e1d0*/  LDL.LU R224, [R1+0x64] ;  /* 0x0000640001e07983 */ /* 0x000ee20000300800 */
[----:B----4-:R-:W-:-:S03]  /*e1e0*/  FMUL R3, R226, UR20 ;  /* 0x00000014e2037c20 */ /* 0x010fc60008400000 */
[----:B------:R-:W4:Y:S01]  /*e1f0*/  LDL.LU R226, [R1+0x68] ;  /* 0x0000680001e27983 */ /* 0x000f220000300800 */
[----:B------:R-:W-:-:S03]  /*e200*/  FMUL R0, R227, UR20 ;  /* 0x00000014e3007c20 */ /* 0x000fc60008400000 */
[----:B------:R-:W4:Y:S01]  /*e210*/  LDL.LU R227, [R1+0x6c] ;  /* 0x00006c0001e37983 */ /* 0x000f220000300800 */
[C---:B------:R-:W-:Y:S02]  /*e220*/  ISETP.LT.OR P3, PT, R35.reuse, 0xd9, !P0 ;  /* 0x000000d92300780c */ /* 0x040fe40004761670 */
[C---:B------:R-:W-:Y:S02]  /*e230*/  ISETP.LT.OR P5, PT, R35.reuse, 0xe1, !P1 ;  /* 0x000000e12300780c */ /* 0x040fe40004fa1670 */
[C---:B------:R-:W-:Y:S02]  /*e240*/  ISETP.LT.OR P6, PT, R35.reuse, 0xe2, !P1 ;  /* 0x000000e22300780c */ /* 0x040fe40004fc1670 */
[----:B------:R-:W-:-:S07]  /*e250*/  ISETP.LT.OR P4, PT, R35, 0xe2, !P0 ;  /* 0x000000e22300780c */ /* 0x000fce0004781670 */
[----:B------:R-:W-:Y:S01]  /*e260*/  @!P3 STG.E.U8 desc[UR18][R26.64+0xd8], R11 ;  /* 0x0000d80b1a00b986 */ /* 0x000fe2000c101112 */
[----:B------:R-:W-:-:S03]  /*e270*/  ISETP.LT.OR P3, PT, R35, 0xe1, !P0 ;  /* 0x000000e12300780c */ /* 0x000fc60004761670 */
[----:B------:R0:W-:Y:S01]  /*e280*/  @!P5 STG.E.U8 desc[UR18][R24.64+0xe0], R7 ;  /* 0x0000e0071800d986 */ /* 0x0001e2000c101112 */
[----:B------:R-:W-:-:S03]  /*e290*/  ISETP.LT.OR P5, PT, R35, 0xe9, !P1 ;  /* 0x000000e92300780c */ /* 0x000fc60004fa1670 */
[----:B------:R1:W-:Y:S01]  /*e2a0*/  @!P6 STG.E.U8 desc[UR18][R24.64+0xe1], R9 ;  /* 0x0000e1091800e986 */ /* 0x0003e2000c101112 */
[----:B------:R-:W-:Y:S02]  /*e2b0*/  ISETP.LT.OR P6, PT, R35, 0xea, !P1 ;  /* 0x000000ea2300780c */ /* 0x000fe40004fc1670 */
[----:B------:R-:W-:Y:S01]  /*e2c0*/  F2FP.SATFINITE.E4M3.F32.PACK_AB_MERGE_C R13, RZ, R4, RZ ;  /* 0x00000004ff0d723e */ /* 0x000fe200048070ff */
[----:B------:R1:W-:Y:S01]  /*e2d0*/  @!P4 STG.E.U8 desc[UR18][R26.64+0xe1], R5 ;  /* 0x0000e1051a00c986 */ /* 0x0003e2000c101112 */
[----:B0-----:R-:W-:-:S03]  /*e2e0*/  F2FP.SATFINITE.E4M3.F32.PACK_AB_MERGE_C R7, RZ, R2, RZ ;  /* 0x00000002ff07723e */ /* 0x001fc600048070ff */
[----:B------:R-:W-:Y:S01]  /*e2f0*/  @!P3 STG.E.U8 desc[UR18][R26.64+0xe0], R13 ;  /* 0x0000e00d1a00b986 */ /* 0x000fe2000c101112 */
[----:B-1----:R-:W-:-:S03]  /*e300*/  F2FP.SATFINITE.E4M3.F32.PACK_AB_MERGE_C R9, RZ, R3, RZ ;  /* 0x00000003ff09723e */ /* 0x002fc600048070ff */
[----:B------:R0:W-:Y:S01]  /*e310*/  @!P5 STG.E.U8 desc[UR18][R24.64+0xe8], R7 ;  /* 0x0000e8071800d986 */ /* 0x0001e2000c101112 */
[C---:B------:R-:W-:Y:S02]  /*e320*/  ISETP.LT.OR P3, PT, R35.reuse, 0xe9, !P0 ;  /* 0x000000e92300780c */ /* 0x040fe40004761670 */
[C---:B------:R-:W-:Y:S01]  /*e330*/  ISETP.LT.OR P4, PT, R35.reuse, 0xea, !P0 ;  /* 0x000000ea2300780c */ /* 0x040fe20004781670 */
[----:B------:R1:W-:Y:S01]  /*e340*/  @!P6 STG.E.U8 desc[UR18][R24.64+0xe9], R9 ;  /* 0x0000e9091800e986 */ /* 0x0003e2000c101112 */
[----:B------:R-:W-:Y:S01]  /*e350*/  ISETP.LT.OR P5, PT, R35, 0xf1, !P1 ;  /* 0x000000f12300780c */ /* 0x000fe20004fa1670 */
[----:B------:R-:W-:Y:S01]  /*e360*/  FMUL R2, R219, UR20 ;  /* 0x00000014db027c20 */ /* 0x000fe20008400000 */
[----:B------:R-:W-:Y:S02]  /*e370*/  ISETP.LT.OR P6, PT, R35, 0xf2, !P1 ;  /* 0x000000f22300780c */ /* 0x000fe40004fc1670 */
[----:B------:R-:W-:Y:S02]  /*e380*/  F2FP.SATFINITE.E4M3.F32.PACK_AB_MERGE_C R11, RZ, R0, RZ ;  /* 0x00000000ff0b723e */ /* 0x000fe400048070ff */
[----:B------:R-:W-:-:S03]  /*e390*/  F2FP.SATFINITE.E4M3.F32.PACK_AB_MERGE_C R5, RZ, R2, RZ ;  /* 0x00000002ff05723e */ /* 0x000fc600048070ff */
[----:B------:R-:W-:Y:S01]  /*e3a0*/  @!P3 STG.E.U8 desc[UR18][R26.64+0xe8], R11 ;  /* 0x0000e80b1a00b986 */ /* 0x000fe2000c101112 */
[----:B------:R-:W-:-:S03]  /*e3b0*/  ISETP.LT.OR P3, PT, R35, 0xf1, !P0 ;  /* 0x000000f12300780c */ /* 0x000fc60004761670 */
[----:B------:R-:W-:Y:S01]  /*e3c0*/  @!P4 STG.E.U8 desc[UR18][R26.64+0xe9], R5 ;  /* 0x0000e9051a00c986 */ /* 0x000fe2000c101112 */
[C---:B------:R-:W-:Y:S02]  /*e3d0*/  ISETP.LT.OR P4, PT, R35.reuse, 0xf9, !P1 ;  /* 0x000000f92300780c */ /* 0x040fe40004f81670 */
[----:B------:R-:W-:Y:S01]  /*e3e0*/  ISETP.LT.OR P1, PT, R35, 0xfa, !P1 ;  /* 0x000000fa2300780c */ /* 0x000fe20004f21670 */
[----:B--2---:R-:W-:Y:S01]  /*e3f0*/  FMUL R0, R221, UR20 ;  /* 0x00000014dd007c20 */ /* 0x004fe20008400000 */
[----:B------:R-:W-:-:S04]  /*e400*/  FMUL R3, R220, UR20 ;  /* 0x00000014dc037c20 */ /* 0x000fc80008400000 */
[----:B0-----:R-:W-:Y:S02]  /*e410*/  F2FP.SATFINITE.E4M3.F32.PACK_AB_MERGE_C R7, RZ, R0, RZ ;  /* 0x00000000ff07723e */ /* 0x001fe400048070ff */
[----:B-1----:R-:W-:Y:S01]  /*e420*/  F2FP.SATFINITE.E4M3.F32.PACK_AB_MERGE_C R9, RZ, R3, RZ ;  /* 0x00000003ff09723e */ /* 0x002fe200048070ff */
[----:B------:R-:W-:Y:S02]  /*e430*/  FMUL R0, R222, UR20 ;  /* 0x00000014de007c20 */ /* 0x000fe40008400000 */
[----:B------:R0:W-:Y:S01]  /*e440*/  @!P5 STG.E.U8 desc[UR18][R24.64+0xf0], R7 ;  /* 0x0000f0071800d986 */ /* 0x0001e2000c101112 */
[----:B------:R-:W-:-:S03]  /*e450*/  ISETP.LT.OR P5, PT, R35, 0xf2, !P0 ;  /* 0x000000f22300780c */ /* 0x000fc600047a1670 */
[----:B------:R1:W-:Y:S01]  /*e460*/  @!P6 STG.E.U8 desc[UR18][R24.64+0xf1], R9 ;  /* 0x0000f1091800e986 */ /* 0x0003e2000c101112 */
[----:B------:R-:W-:Y:S02]  /*e470*/  ISETP.LT.OR P6, PT, R35, 0xf9, !P0 ;  /* 0x000000f92300780c */ /* 0x000fe400047c1670 */
[----:B------:R-:W-:Y:S01]  /*e480*/  F2FP.SATFINITE.E4M3.F32.PACK_AB_MERGE_C R13, RZ, R0, RZ ;  /* 0x00000000ff0d723e */ /* 0x000fe200048070ff */
[----:B------:R-:W-:Y:S01]  /*e490*/  FMUL R0, R223, UR20 ;  /* 0x00000014df007c20 */ /* 0x000fe20008400000 */
[----:B------:R-:W-:Y:S01]  /*e4a0*/  ISETP.LT.OR P0, PT, R35, 0xfa, !P0 ;  /* 0x000000fa2300780c */ /* 0x000fe20004701670 */
[----:B------:R-:W-:-:S03]  /*e4b0*/  FMUL R2, R225, UR20 ;  /* 0x00000014e1027c20 */ /* 0x000fc60008400000 */
[----:B0-----:R-:W-:Y:S02]  /*e4c0*/  F2FP.SATFINITE.E4M3.F32.PACK_AB_MERGE_C R7, RZ, R0, RZ ;  /* 0x00000000ff07723e */ /* 0x001fe400048070ff */
[----:B-1----:R-:W-:Y:S01]  /*e4d0*/  F2FP.SATFINITE.E4M3.F32.PACK_AB_MERGE_C R9, RZ, R2, RZ ;  /* 0x00000002ff09723e */ /* 0x002fe200048070ff */
[----:B---3--:R-:W-:Y:S01]  /*e4e0*/  FMUL R3, R224, UR20 ;  /* 0x00000014e0037c20 */ /* 0x008fe20008400000 */
[----:B----4-:R-:W-:Y:S01]  /*e4f0*/  FMUL R4, R226, UR20 ;  /* 0x00000014e2047c20 */ /* 0x010fe20008400000 */
[----:B------:R-:W-:-:S03]  /*e500*/  FMUL R5, R227, UR20 ;  /* 0x00000014e3057c20 */ /* 0x000fc60008400000 */
[----:B------:R-:W-:Y:S02]  /*e510*/  F2FP.SATFINITE.E4M3.F32.PACK_AB_MERGE_C R3, RZ, R3, RZ ;  /* 0x00000003ff03723e */ /* 0x000fe400048070ff */
[----:B------:R-:W-:Y:S02]  /*e520*/  F2FP.SATFINITE.E4M3.F32.PACK_AB_MERGE_C R11, RZ, R4, RZ ;  /* 0x00000004ff0b723e */ /* 0x000fe400048070ff */
[----:B------:R-:W-:Y:S01]  /*e530*/  F2FP.SATFINITE.E4M3.F32.PACK_AB_MERGE_C R5, RZ, R5, RZ ;  /* 0x00000005ff05723e */ /* 0x000fe200048070ff */
[----:B------:R0:W-:Y:S04]  /*e540*/  @!P3 STG.E.U8 desc[UR18][R26.64+0xf0], R13 ;  /* 0x0000f00d1a00b986 */ /* 0x0001e8000c101112 */
[----:B------:R0:W-:Y:S04]  /*e550*/  @!P5 STG.E.U8 desc[UR18][R26.64+0xf1], R7 ;  /* 0x0000f1071a00d986 */ /* 0x0001e8000c101112 */
[----:B------:R0:W-:Y:S04]  /*e560*/  @!P4 STG.E.U8 desc[UR18][R24.64+0xf8], R9 ;  /* 0x0000f8091800c986 */ /* 0x0001e8000c101112 */
[----:B------:R0:W-:Y:S04]  /*e570*/  @!P1 STG.E.U8 desc[UR18][R24.64+0xf9], R3 ;  /* 0x0000f90318009986 */ /* 0x0001e8000c101112 */
[----:B------:R0:W-:Y:S04]  /*e580*/  @!P6 STG.E.U8 desc[UR18][R26.64+0xf8], R11 ;  /* 0x0000f80b1a00e986 */ /* 0x0001e8000c101112 */
[----:B------:R0:W-:Y:S02]  /*e590*/  @!P0 STG.E.U8 desc[UR18][R26.64+0xf9], R5 ;  /* 0x0000f9051a008986 */ /* 0x0001e4000c101112 */
.L_x_293:
[----:B------:R-:W-:Y:S05]  /*e5a0*/  BSYNC B0 ;  /* 0x0000000000007941 */ /* 0x000fea0003800000 */
.L_x_35:
[----:B0----5:R-:W2:Y:S04]  /*e5b0*/  LDL.LU R3, [R1+0x78] ;  /* 0x0000780001037983 */ /* 0x021ea80000300800 */
[----:B------:R-:W2:Y:S01]  /*e5c0*/  LDL.LU R2, [R1+0x7c] ;  /* 0x00007c0001027983 */ /* 0x000ea20000300800 */
[----:B------:R-:W-:Y:S01]  /*e5d0*/  ULDC UR6, c[0x0][0xc] ;  /* 0x0000030000067ab9 */ /* 0x000fe20000000800 */
[----:B------:R-:W-:Y:S01]  /*e5e0*/  ULDC UR7, c[0x0][0x10] ;  /* 0x0000040000077ab9 */ /* 0x000fe20000000800 */
[----:B------:R-:W2:Y:S01]  /*e5f0*/  LDC R5, c[0x0][0x14] ;  /* 0x00000500ff057b82 */ /* 0x000ea20000000800 */
[----:B------:R-:W-:Y:S01]  /*e600*/  UIMAD.WIDE.U32 UR6, UR6, UR7, URZ ;  /* 0x00000007060672a5 */ /* 0x000fe2000f8e003f */
[----:B------:R-:W-:Y:S01]  /*e610*/  PRMT R0, RZ, 0x7610, R0 ;  /* 0x00007610ff007816 */ /* 0x000fe20000000000 */
[----:B------:R-:W-:-:S04]  /*e620*/  UMOV UR22, 0xffffffff ;  /* 0xffffffff00167882 */ /* 0x000fc80000000000 */
[----:B--2---:R-:W-:-:S04]  /*e630*/  IMAD.WIDE.U32 R2, R5, UR6, R2 ;  /* 0x0000000605027c25 */ /* 0x004fc8000f8e0002 */
[----:B------:R-:W-:Y:S01]  /*e640*/  IMAD R5, R5, UR7, RZ ;  /* 0x0000000705057c24 */ /* 0x000fe2000f8e02ff */
[----:B------:R-:W-:Y:S01]  /*e650*/  ULDC.64 UR6, c[0x0][0x650] ;  /* 0x0001940000067ab9 */ /* 0x000fe20000000a00 */
[----:B------:R-:W-:Y:S01]  /*e660*/  IMAD.MOV.U32 R19, RZ, RZ, R2 ;  /* 0x000000ffff137224 */ /* 0x000fe200078e0002 */
[----:B------:R-:W-:Y:S01]  /*e670*/  ISETP.GE.U32.AND P0, PT, R2, UR6, PT ;  /* 0x0000000602007c0c */ /* 0x000fe2000bf06070 */
[----:B------:R-:W-:Y:S02]  /*e680*/  IMAD.IADD R22, R3, 0x1, R5 ;  /* 0x0000000103167824 */ /* 0x000fe400078e0205 */
[----:B------:R-:W-:-:S03]  /*e690*/  IMAD.MOV.U32 R2, RZ, RZ, -0x1 ;  /* 0xffffffffff027424 */ /* 0x000fc600078e00ff */
[----:B------:R0:W-:Y:S01]  /*e6a0*/  STL [R1+0x78], R22 ;  /* 0x0000781601007387 */ /* 0x0001e20000100800 */
[----:B------:R-:W-:-:S03]  /*e6b0*/  ISETP.GE.U32.AND.EX P0, PT, R22, UR7, PT, P0 ;  /* 0x0000000716007c0c */ /* 0x000fc6000bf06100 */
[----:B------:R0:W-:Y:S04]  /*e6c0*/  STL [R1+0x7c], R19 ;  /* 0x00007c1301007387 */ /* 0x0001e80000100800 */
[----:B------:R0:W-:Y:S06]  /*e6d0*/  STL [R1+0x80], R2 ;  /* 0x0000800201007387 */ /* 0x0001ec0000100800 */
[----:B------:R-:W-:Y:S05]  /*e6e0*/  @P0 BRA `(.L_x_294) ;  /* 0x00000004006c0947 */ /* 0x000fea0003800000 */
[----:B------:R-:W2:Y:S01]  /*e6f0*/  S2R R14, SR_CTAID.X ;  /* 0x00000000000e7919 */ /* 0x000ea20000002500 */
[----:B------:R-:W5:Y:S01]  /*e700*/  LDC.64 R8, c[0x0][0x628] ;  /* 0x00018a00ff087b82 */ /* 0x000f620000000a00 */
[----:B------:R-:W-:Y:S01]  /*e710*/  ULDC UR6, c[0x0][0x150] ;  /* 0x0000540000067ab9 */ /* 0x000fe20000000800 */
[----:B------:R-:W-:Y:S01]  /*e720*/  IMAD.MOV.U32 R6, RZ, RZ, R19 ;  /* 0x000000ffff067224 */ /* 0x000fe200078e0013 */
[----:B------:R-:W0:Y:S01]  /*e730*/  S2R R16, SR_CTAID.Y ;  /* 0x0000000000107919 */ /* 0x000e220000002600 */
[----:B------:R-:W-:-:S04]  /*e740*/  IMAD.MOV.U32 R7, RZ, RZ, R22 ;  /* 0x000000ffff077224 */ /* 0x000fc800078e0016 */
[----:B------:R-:W0:Y:S08]  /*e750*/  LDC R17, c[0x0][0x144] ;  /* 0x00005100ff117b82 */ /* 0x000e300000000800 */
[----:B------:R-:W0:Y:S08]  /*e760*/  LDC R10, c[0x0][0x630] ;  /* 0x00018c00ff0a7b82 */ /* 0x000e300000000800 */
[----:B------:R-:W0:Y:S01]  /*e770*/  LDC.64 R12, c[0x0][0x620] ;  /* 0x00018800ff0c7b82 */ /* 0x000e220000000a00 */
[----:B-----5:R-:W-:-:S04]  /*e780*/  ISETP.NE.U32.AND P0, PT, R8, RZ, PT ;  /* 0x000000ff0800720c */ /* 0x020fc80003f05070 */
[----:B------:R-:W-:Y:S02]  /*e790*/  ISETP.NE.AND.EX P0, PT, R9, RZ, PT, P0 ;  /* 0x000000ff0900720c */ /* 0x000fe40003f05300 */
[----:B--2---:R-:W-:-:S05]  /*e7a0*/  I2FP.F32.U32 R0, R14 ;  /* 0x0000000e00007245 */ /* 0x004fca0000201000 */
[----:B------:R-:W-:-:S04]  /*e7b0*/  FMUL R0, R0, UR6 ;  /* 0x0000000600007c20 */ /* 0x000fc80008400000 */
[----:B------:R2:W0:Y:S02]  /*e7c0*/  F2I.U32.TRUNC.NTZ R15, R0 ;  /* 0x00000000000f7305 */ /* 0x000424000020f000 */
[----:B------:R-:W-:Y:S05]  /*e7d0*/  @!P0 BRA `(.L_x_295) ;  /* 0x0000000000288947 */ /* 0x000fea0003800000 */
[----:B--2---:R-:W2:Y:S02]  /*e7e0*/  LDC R0, c[0x0][0x634] ;  /* 0x00018d00ff007b82 */ /* 0x004ea40000000800 */
[----:B--2---:R-:W-:-:S05]  /*e7f0*/  IADD3 R7, P0, R19, R0, RZ ;  /* 0x0000000013077210 */ /* 0x004fca0007f1e0ff */
[----:B------:R-:W-:-:S04]  /*e800*/  IMAD.X R11, RZ, RZ, R22, P0 ;  /* 0x000000ffff0b7224 */ /* 0x000fc800000e0616 */
[----:B0-----:R-:W-:-:S04]  /*e810*/  IMAD.WIDE.U32 R2, R11, R8, RZ ;  /* 0x000000080b027225 */ /* 0x001fc800078e00ff */
[----:B------:R-:W-:-:S04]  /*e820*/  IMAD.WIDE.U32 R4, P0, R7, R9, R2 ;  /* 0x0000000907047225 */ /* 0x000fc80007800002 */
[----:B------:R-:W-:-:S04]  /*e830*/  IMAD.WIDE.U32 R2, R7, R8, RZ ;  /* 0x0000000807027225 */ /* 0x000fc800078e00ff */
[----:B------:R-:W-:Y:S01]  /*e840*/  IMAD.X R7, RZ, RZ, RZ, P0 ;  /* 0x000000ffff077224 */ /* 0x000fe200000e06ff */
[----:B------:R-:W-:Y:S01]  /*e850*/  IADD3 RZ, P0, R3, R4, RZ ;  /* 0x0000000403ff7210 */ /* 0x000fe20007f1e0ff */
[----:B------:R-:W-:-:S04]  /*e860*/  IMAD.MOV.U32 R6, RZ, RZ, R5 ;  /* 0x000000ffff067224 */ /* 0x000fc800078e0005 */
[----:B------:R-:W-:-:S08]  /*e870*/  IMAD.WIDE.U32.X R6, R11, R9, R6, P0 ;  /* 0x000000090b067225 */ /* 0x000fd000000e0406 */
.L_x_295:
[-CC-:B0-----:R-:W-:Y:S01]  /*e880*/  SHF.R.U64 R24, R6, R10.reuse, R7.reuse ;  /* 0x0000000a06187219 */ /* 0x181fe20000001207 */
[----:B------:R-:W0:Y:S01]  /*e890*/  LDC.64 R20, c[0x0][0x640] ;  /* 0x00019000ff147b82 */ /* 0x000e220000000a00 */
[----:B--2---:R-:W-:Y:S01]  /*e8a0*/  SHF.R.U32.HI R0, RZ, R10, R7 ;  /* 0x0000000aff007219 */ /* 0x004fe20000011607 */
[----:B------:R-:W-:Y:S01]  /*e8b0*/  IMAD.MOV.U32 R2, RZ, RZ, R19 ;  /* 0x000000ffff027224 */ /* 0x000fe200078e0013 */
[----:B------:R-:W-:Y:S01]  /*e8c0*/  IADD3 R5, P0, RZ, -R24, RZ ;  /* 0x80000018ff057210 */ /* 0x000fe20007f1e0ff */
[----:B------:R-:W-:Y:S01]  /*e8d0*/  IMAD.MOV R15, RZ, RZ, -R15 ;  /* 0x000000ffff0f7224 */ /* 0x000fe200078e0a0f */
[----:B------:R-:W-:Y:S01]  /*e8e0*/  ULDC UR6, c[0x0][0x154] ;  /* 0x0000550000067ab9 */ /* 0x000fe20000000800 */
[----:B------:R-:W-:Y:S02]  /*e8f0*/  IMAD.MOV.U32 R7, RZ, RZ, 0x1 ;  /* 0x00000001ff077424 */ /* 0x000fe400078e00ff */
[----:B------:R-:W2:Y:S01]  /*e900*/  LDC R4, c[0x0][0x618] ;  /* 0x00018600ff047b82 */ /* 0x000ea20000000800 */
[----:B------:R-:W-:-:S02]  /*e910*/  IMAD.X R3, RZ, RZ, ~R0, P0 ;  /* 0x000000ffff037224 */ /* 0x000fc400000e0e00 */
[----:B------:R-:W-:Y:S02]  /*e920*/  IMAD R15, R17, R15, R14 ;  /* 0x0000000f110f7224 */ /* 0x000fe400078e020e */
[-C--:B------:R-:W-:Y:S02]  /*e930*/  IMAD R0, R3, R12.reuse, RZ ;  /* 0x0000000c03007224 */ /* 0x080fe400078e02ff */
[----:B------:R-:W-:Y:S01]  /*e940*/  IMAD.MOV.U32 R3, RZ, RZ, R22 ;  /* 0x000000ffff037224 */ /* 0x000fe200078e0016 */
[----:B------:R-:W5:Y:S01]  /*e950*/  LDC R6, c[0x0][0x608] ;  /* 0x00018200ff067b82 */ /* 0x000f620000000800 */
[----:B------:R-:W-:-:S04]  /*e960*/  IMAD.WIDE.U32 R2, R5, R12, R2 ;  /* 0x0000000c05027225 */ /* 0x000fc800078e0002 */
[----:B------:R-:W-:-:S03]  /*e970*/  IMAD R5, R5, R13, R0 ;  /* 0x0000000d05057224 */ /* 0x000fc600078e0200 */
[----:B------:R-:W1:Y:S01]  /*e980*/  LDC R18, c[0x0][0x658] ;  /* 0x00019600ff127b82 */ /* 0x000e620000000800 */
[----:B------:R-:W-:Y:S01]  /*e990*/  I2FP.F32.U32 R0, R16 ;  /* 0x0000001000007245 */ /* 0x000fe20000201000 */
[----:B------:R-:W-:Y:S01]  /*e9a0*/  IMAD.IADD R3, R3, 0x1, R5 ;  /* 0x0000000103037824 */ /* 0x000fe200078e0205 */
[----:B0-----:R-:W-:Y:S01]  /*e9b0*/  ISETP.NE.U32.AND P0, PT, R20, RZ, PT ;  /* 0x000000ff1400720c */ /* 0x001fe20003f05070 */
[----:B------:R-:W-:Y:S02]  /*e9c0*/  IMAD.MOV.U32 R5, RZ, RZ, -0x1 ;  /* 0xffffffffff057424 */ /* 0x000fe400078e00ff */
[----:B------:R-:W-:Y:S02]  /*e9d0*/  FMUL R0, R0, UR6 ;  /* 0x0000000600007c20 */ /* 0x000fe40008400000 */
[----:B------:R-:W0:Y:S01]  /*e9e0*/  LDC R13, c[0x0][0x148] ;  /* 0x00005200ff0d7b82 */ /* 0x000e220000000800 */
[----:B--2---:R-:W-:Y:S01]  /*e9f0*/  SHF.R.U64 R10, R2, R4, R3 ;  /* 0x00000004020a7219 */ /* 0x004fe20000001203 */
[----:B------:R2:W0:Y:S01]  /*ea00*/  F2I.U32.TRUNC.NTZ R12, R0 ;  /* 0x00000000000c7305 */ /* 0x000422000020f000 */
[----:B------:R-:W-:-:S02]  /*ea10*/  ISETP.NE.AND.EX P0, PT, R21, RZ, PT, P0 ;  /* 0x000000ff1500720c */ /* 0x000fc40003f05300 */
[----:B------:R-:W-:-:S03]  /*ea20*/  SHF.R.U32.HI R3, RZ, R4, R3 ;  /* 0x00000004ff037219 */ /* 0x000fc60000011603 */
[----:B------:R-:W0:Y:S01]  /*ea30*/  LDC R14, c[0x0][0x600] ;  /* 0x00018000ff0e7b82 */ /* 0x000e220000000800 */
[-CC-:B-----5:R-:W-:Y:S02]  /*ea40*/  SHF.R.U64 R8, R10, R6.reuse, R3.reuse ;  /* 0x000000060a087219 */ /* 0x1a0fe40000001203 */
[----:B------:R-:W-:-:S05]  /*ea50*/  SHF.R.U32.HI R3, RZ, R6, R3 ;  /* 0x00000006ff037219 */ /* 0x000fca0000011603 */
[----:B------:R-:W0:Y:S01]  /*ea60*/  LDC R19, c[0x0][0x648] ;  /* 0x00019200ff137b82 */ /* 0x000e220000000800 */
[-CC-:B-1----:R-:W-:Y:S02]  /*ea70*/  SHF.R.U64 R11, R8, R18.reuse, R3.reuse ;  /* 0x00000012080b7219 */ /* 0x182fe40000001203 */
[-C--:B------:R-:W-:Y:S02]  /*ea80*/  SHF.L.U32 R5, R5, R18.reuse, RZ ;  /* 0x0000001205057219 */ /* 0x080fe400000006ff */
[-C--:B------:R-:W-:Y:S01]  /*ea90*/  SHF.R.U32.HI R3, RZ, R18.reuse, R3 ;  /* 0x00000012ff037219 */ /* 0x080fe20000011603 */
[----:B------:R-:W-:Y:S01]  /*eaa0*/  IMAD.MOV.U32 R2, RZ, RZ, R11 ;  /* 0x000000ffff027224 */ /* 0x000fe200078e000b */
[----:B------:R-:W-:Y:S01]  /*eab0*/  SHF.L.U32 R34, R7, R18, RZ ;  /* 0x0000001207227219 */ /* 0x000fe200000006ff */
[----:B------:R-:W1:Y:S01]  /*eac0*/  LDC R22, c[0x0][0x638] ;  /* 0x00018e00ff167b82 */ /* 0x000e620000000800 */
[----:B------:R-:W-:-:S07]  /*ead0*/  LOP3.LUT R17, RZ, R5, RZ, 0x33, !PT ;  /* 0x00000005ff117212 */ /* 0x000fce00078e33ff */
[----:B------:R-:W0:Y:S01]  /*eae0*/  LDC R23, c[0x0][0x610] ;  /* 0x00018400ff177b82 */ /* 0x000e220000000800 */
[----:B--2---:R-:W-:Y:S05]  /*eaf0*/  @!P0 BRA `(.L_x_296) ;  /* 0x0000000000288947 */ /* 0x004fea0003800000 */
[----:B------:R-:W2:Y:S02]  /*eb00*/  LDC R0, c[0x0][0x64c] ;  /* 0x00019300ff007b82 */ /* 0x000ea40000000800 */
[----:B--2---:R-:W-:-:S05]  /*eb10*/  IADD3 R7, P0, R11, R0, RZ ;  /* 0x000000000b077210 */ /* 0x004fca0007f1e0ff */
        /* <DEDUP_REMOVED lines=8> */
.L_x_296:
[----:B0-----:R-:W-:Y:S01]  /*eba0*/  SHF.R.U64 R0, R2, R19, R3 ;  /* 0x0000001302007219 */ /* 0x001fe20000001203 */
[----:B------:R-:W-:Y:S01]  /*ebb0*/  VIADD R3, R14, 0xffffffff ;  /* 0xffffffff0e037836 */ /* 0x000fe20000000000 */
[----:B------:R-:W-:Y:S01]  /*ebc0*/  LOP3.LUT R5, R8, R17, RZ, 0xc0, !PT ;  /* 0x0000001108057212 */ /* 0x000fe200078ec0ff */
[----:B------:R-:W-:Y:S01]  /*ebd0*/  IMAD.MOV R12, RZ, RZ, -R12 ;  /* 0x000000ffff0c7224 */ /* 0x000fe200078e0a0c */
[----:B------:R-:W-:Y:S01]  /*ebe0*/  R2UR UR22, R24 ;  /* 0x00000000181672ca */ /* 0x000fe200000e0000 */
[----:B------:R-:W-:Y:S01]  /*ebf0*/  IMAD.MOV R2, RZ, RZ, -R0 ;  /* 0x000000ffff027224 */ /* 0x000fe200078e0a00 */
[----:B------:R-:W-:Y:S01]  /*ec00*/  LOP3.LUT R3, R10, R3, RZ, 0xc0, !PT ;  /* 0x000000030a037212 */ /* 0x000fe200078ec0ff */
[----:B------:R-:W-:Y:S02]  /*ec10*/  IMAD R34, R34, R0, R5 ;  /* 0x0000000022227224 */ /* 0x000fe400078e0205 */
[----:B------:R-:W-:Y:S02]  /*ec20*/  @P2 IMAD R15, R13, R12, R16 ;  /* 0x0000000c0d0f2224 */ /* 0x000fe400078e0210 */
[----:B-1----:R-:W-:-:S02]  /*ec30*/  IMAD R0, R2, R22, R11 ;  /* 0x0000001602007224 */ /* 0x002fc400078e020b */
[----:B------:R-:W-:Y:S02]  /*ec40*/  IMAD R34, R34, R23, R15 ;  /* 0x0000001722227224 */ /* 0x000fe400078e020f */
[----:B------:R-:W-:Y:S02]  /*ec50*/  IMAD R3, R0, R14, R3 ;  /* 0x0000000e00037224 */ /* 0x000fe400078e0203 */
[----:B------:R-:W-:-:S03]  /*ec60*/  IMAD.MOV.U32 R0, RZ, RZ, 0x1 ;  /* 0x00000001ff007424 */ /* 0x000fc600078e00ff */
[----:B------:R-:W-:Y:S02]  /*ec70*/  SEL R2, R3, R34, !P2 ;  /* 0x0000002203027207 */ /* 0x000fe40005000000 */
[----:B------:R-:W-:-:S03]  /*ec80*/  SEL R34, R34, R3, !P2 ;  /* 0x0000000322227207 */ /* 0x000fc60005000000 */
[----:B------:R2:W-:Y:S04]  /*ec90*/  STL [R1+0x80], R2 ;  /* 0x0000800201007387 */ /* 0x0005e80000100800 */
.L_x_294:
[----:B------:R-:W-:Y:S01]  /*eca0*/  UIADD3 UR5, UR12, UR5, URZ ;  /* 0x000000050c057290 */ /* 0x000fe2000fffe03f */
[----:B------:R0:W-:Y:S01]  /*ecb0*/  STL [R1+0x84], R34 ;  /* 0x0000842201007387 */ /* 0x0001e20000100800 */
[----:B------:R-:W-:Y:S02]  /*ecc0*/  LOP3.LUT P0, RZ, R0, 0xff, RZ, 0xc0, !PT ;  /* 0x000000ff00ff7812 */ /* 0x000fe4000780c0ff */
[----:B------:R-:W-:Y:S02]  /*ecd0*/  USHF.R.U32.HI UR6, URZ, 0x2, UR5 ;  /* 0x000000023f067899 */ /* 0x000fe40008011605 */
[----:B------:R-:W-:Y:S02]  /*ece0*/  UISETP.GT.U32.AND UP0, UPT, UR5, 0x3, UPT ;  /* 0x000000030500788c */ /* 0x000fe4000bf04070 */
[----:B------:R-:W-:Y:S02]  /*ecf0*/  ULOP3.LUT UR6, UR6, 0x1, URZ, 0xc0, !UPT ;  /* 0x0000000106067892 */ /* 0x000fe4000f8ec03f */
[----:B------:R-:W-:-:S02]  /*ed00*/  UISETP.LT.U32.AND UP0, UPT, UR12, 0x4, UP0 ;  /* 0x000000040c00788c */ /* 0x000fc40008701070 */
[----:B------:R-:W-:Y:S02]  /*ed10*/  UISETP.NE.U32.AND UP1, UPT, UR6, 0x1, UPT ;  /* 0x000000010600788c */ /* 0x000fe4000bf25070 */
[----:B------:R-:W-:Y:S02]  /*ed20*/  USEL UR7, URZ, 0x1, !UP0 ;  /* 0x000000013f077887 */ /* 0x000fe4000c000000 */
[----:B------:R-:W-:Y:S02]  /*ed30*/  UISETP.GT.U32.AND UP1, UPT, UR12, 0x3, !UP1 ;  /* 0x000000030c00788c */ /* 0x000fe4000cf24070 */
[----:B------:R-:W-:Y:S02]  /*ed40*/  ULOP3.LUT UR5, UR5, 0x3, URZ, 0xc0, !UPT ;  /* 0x0000000305057892 */ /* 0x000fe4000f8ec03f */
[----:B------:R-:W-:-:S04]  /*ed50*/  USEL UR6, URZ, 0x1, !UP1 ;  /* 0x000000013f067887 */ /* 0x000fc8000c800000 */
[----:B------:R-:W-:Y:S01]  /*ed60*/  ULOP3.LUT UR4, UR6, UR4, UR7, 0x96, !UPT ;  /* 0x0000000406047292 */ /* 0x000fe2000f8e9607 */
[----:B0-----:R-:W-:Y:S11]  /*ed70*/  @P0 BRA `(.L_x_297) ;  /* 0xffffff2400640947 */ /* 0x001ff6000383ffff */
[----:B------:R-:W-:Y:S05]  /*ed80*/  EXIT ;  /* 0x000000000000794d */ /* 0x000fea0003800000 */
.L_x_7:
[----:B------:R-:W2:Y:S01]  /*ed90*/  LDL R22, [R1+0x7c] ;  /* 0x00007c0001167983 */ /* 0x000ea20000100800 */
[----:B------:R-:W-:-:S03]  /*eda0*/  ULDC.64 UR4, c[0x0][0x650] ;  /* 0x0001940000047ab9 */ /* 0x000fc60000000a00 */
[----:B0-----:R-:W3:Y:S01]  /*edb0*/  LDL R23, [R1+0x78] ;  /* 0x0000780001177983 */ /* 0x001ee20000100800 */
[----:B------:R-:W-:Y:S01]  /*edc0*/  PRMT R4, RZ, 0x7610, R4 ;  /* 0x00007610ff047816 */ /* 0x000fe20000000004 */
[----:B------:R-:W-:Y:S02]  /*edd0*/  IMAD.MOV.U32 R5, RZ, RZ, -0x1 ;  /* 0xffffffffff057424 */ /* 0x000fe400078e00ff */
[----:B------:R-:W-:Y:S02]  /*ede0*/  IMAD.MOV.U32 R7, RZ, RZ, -0x1 ;  /* 0xffffffffff077424 */ /* 0x000fe400078e00ff */
[----:B------:R-:W-:Y:S01]  /*edf0*/  IMAD.MOV.U32 R6, RZ, RZ, -0x1 ;  /* 0xffffffffff067424 */ /* 0x000fe200078e00ff */
[----:B--2---:R-:W-:-:S04]  /*ee00*/  ISETP.GE.U32.AND P0, PT, R22, UR4, PT ;  /* 0x0000000416007c0c */ /* 0x004fc8000bf06070 */
[----:B---3--:R-:W-:-:S13]  /*ee10*/  ISETP.GE.U32.AND.EX P0, PT, R23, UR5, PT, P0 ;  /* 0x0000000517007c0c */ /* 0x008fda000bf06100 */
[----:B------:R-:W-:Y:S05]  /*ee20*/  @P0 BRA `(.L_x_298) ;  /* 0x00000004002c0947 */ /* 0x000fea0003800000 */
[----:B------:R-:W0:Y:S01]  /*ee30*/  LDC.64 R14, c[0x0][0x628] ;  /* 0x00018a00ff0e7b82 */ /* 0x000e220000000a00 */
[----:B------:R-:W-:Y:S02]  /*ee40*/  IMAD.MOV.U32 R8, RZ, RZ, R22 ;  /* 0x000000ffff087224 */ /* 0x000fe400078e0016 */
[----:B------:R-:W-:-:S05]  /*ee50*/  IMAD.MOV.U32 R9, RZ, RZ, R23 ;  /* 0x000000ffff097224 */ /* 0x000fca00078e0017 */
[----:B------:R-:W1:Y:S08]  /*ee60*/  LDC R10, c[0x0][0x630] ;  /* 0x00018c00ff0a7b82 */ /* 0x000e700000000800 */
[----:B------:R-:W2:Y:S01]  /*ee70*/  LDC.64 R16, c[0x0][0x620] ;  /* 0x00018800ff107b82 */ /* 0x000ea20000000a00 */
[----:B0-----:R-:W-:-:S04]  /*ee80*/  ISETP.NE.U32.AND P0, PT, R14, RZ, PT ;  /* 0x000000ff0e00720c */ /* 0x001fc80003f05070 */
[----:B------:R-:W-:-:S13]  /*ee90*/  ISETP.NE.AND.EX P0, PT, R15, RZ, PT, P0 ;  /* 0x000000ff0f00720c */ /* 0x000fda0003f05300 */
[----:B-12---:R-:W-:Y:S05]  /*eea0*/  @!P0 BRA `(.L_x_299) ;  /* 0x0000000000288947 */ /* 0x006fea0003800000 */
[----:B------:R-:W0:Y:S02]  /*eeb0*/  LDC R4, c[0x0][0x634] ;  /* 0x00018d00ff047b82 */ /* 0x000e240000000800 */
[----:B0-----:R-:W-:-:S05]  /*eec0*/  IADD3 R9, P0, R22, R4, RZ ;  /* 0x0000000416097210 */ /* 0x001fca0007f1e0ff */
        /* <DEDUP_REMOVED lines=8> */
.L_x_299:
[----:B------:R-:W0:Y:S01]  /*ef50*/  LDC.64 R20, c[0x0][0x640] ;  /* 0x00019000ff147b82 */ /* 0x000e220000000a00 */
[-CC-:B------:R-:W-:Y:S02]  /*ef60*/  SHF.R.U64 R14, R8, R10.reuse, R9.reuse ;  /* 0x0000000a080e7219 */ /* 0x180fe40000001209 */
[----:B------:R-:W-:Y:S02]  /*ef70*/  SHF.R.U32.HI R4, RZ, R10, R9 ;  /* 0x0000000aff047219 */ /* 0x000fe40000011609 */
[----:B------:R-:W-:-:S03]  /*ef80*/  IADD3 R7, P0, RZ, -R14, RZ ;  /* 0x8000000eff077210 */ /* 0x000fc60007f1e0ff */
[----:B------:R-:W1:Y:S02]  /*ef90*/  LDC R8, c[0x0][0x618] ;  /* 0x00018600ff087b82 */ /* 0x000e640000000800 */
[----:B------:R-:W-:Y:S02]  /*efa0*/  IMAD.X R5, RZ, RZ, ~R4, P0 ;  /* 0x000000ffff057224 */ /* 0x000fe400000e0e04 */
[----:B------:R-:W-:Y:S02]  /*efb0*/  IMAD.MOV.U32 R4, RZ, RZ, R22 ;  /* 0x000000ffff047224 */ /* 0x000fe400078e0016 */
[-C--:B------:R-:W-:Y:S02]  /*efc0*/  IMAD R6, R5, R16.reuse, RZ ;  /* 0x0000001005067224 */ /* 0x080fe400078e02ff */
[----:B------:R-:W2:Y:S01]  /*efd0*/  LDC R18, c[0x0][0x608] ;  /* 0x00018200ff127b82 */ /* 0x000ea20000000800 */
[----:B------:R-:W-:Y:S02]  /*efe0*/  IMAD.MOV.U32 R5, RZ, RZ, R23 ;  /* 0x000000ffff057224 */ /* 0x000fe400078e0017 */
[----:B------:R-:W-:-:S05]  /*eff0*/  IMAD.WIDE.U32 R4, R7, R16, R4 ;  /* 0x0000001007047225 */ /* 0x000fca00078e0004 */
[----:B------:R-:W3:Y:S01]  /*f000*/  LDC R19, c[0x0][0x658] ;  /* 0x00019600ff137b82 */ /* 0x000ee20000000800 */
[----:B------:R-:W-:Y:S01]  /*f010*/  IMAD R7, R7, R17, R6 ;  /* 0x0000001107077224 */ /* 0x000fe200078e0206 */
[----:B0-----:R-:W-:Y:S01]  /*f020*/  ISETP.NE.U32.AND P0, PT, R20, RZ, PT ;  /* 0x000000ff1400720c */ /* 0x001fe20003f05070 */
[----:B------:R-:W-:Y:S02]  /*f030*/  IMAD.MOV.U32 R6, RZ, RZ, -0x1 ;  /* 0xffffffffff067424 */ /* 0x000fe400078e00ff */
[----:B------:R-:W-:Y:S01]  /*f040*/  IMAD.IADD R5, R5, 0x1, R7 ;  /* 0x0000000105057824 */ /* 0x000fe200078e0207 */
[----:B------:R-:W-:Y:S02]  /*f050*/  ISETP.NE.AND.EX P0, PT, R21, RZ, PT, P0 ;  /* 0x000000ff1500720c */ /* 0x000fe40003f05300 */
[----:B------:R-:W0:Y:S02]  /*f060*/  LDC R17, c[0x0][0x600] ;  /* 0x00018000ff117b82 */ /* 0x000e240000000800 */
[----:B-1----:R-:W-:-:S02]  /*f070*/  SHF.R.U64 R10, R4, R8, R5 ;  /* 0x00000008040a7219 */ /* 0x002fc40000001205 */
[----:B------:R-:W-:-:S04]  /*f080*/  SHF.R.U32.HI R5, RZ, R8, R5 ;  /* 0x00000008ff057219 */ /* 0x000fc80000011605 */
[----:B------:R-:W1:Y:S01]  /*f090*/  LDC R22, c[0x0][0x648] ;  /* 0x00019200ff167b82 */ /* 0x000e620000000800 */
[-CC-:B--2---:R-:W-:Y:S02]  /*f0a0*/  SHF.R.U64 R15, R10, R18.reuse, R5.reuse ;  /* 0x000000120a0f7219 */ /* 0x184fe40000001205 */
[----:B------:R-:W-:Y:S01]  /*f0b0*/  SHF.R.U32.HI R4, RZ, R18, R5 ;  /* 0x00000012ff047219 */ /* 0x000fe20000011605 */
[----:B------:R-:W-:-:S04]  /*f0c0*/  IMAD.MOV.U32 R18, RZ, RZ, 0x1 ;  /* 0x00000001ff127424 */ /* 0x000fc800078e00ff */
[----:B------:R-:W2:Y:S01]  /*f0d0*/  LDC R23, c[0x0][0x638] ;  /* 0x00018e00ff177b82 */ /* 0x000ea20000000800 */
[-CC-:B---3--:R-:W-:Y:S02]  /*f0e0*/  SHF.R.U64 R16, R15, R19.reuse, R4.reuse ;  /* 0x000000130f107219 */ /* 0x188fe40000001204 */
[-C--:B------:R-:W-:Y:S02]  /*f0f0*/  SHF.L.U32 R6, R6, R19.reuse, RZ ;  /* 0x0000001306067219 */ /* 0x080fe400000006ff */
[----:B------:R-:W-:Y:S01]  /*f100*/  SHF.R.U32.HI R5, RZ, R19, R4 ;  /* 0x00000013ff057219 */ /* 0x000fe20000011604 */
[----:B------:R-:W-:Y:S01]  /*f110*/  IMAD.MOV.U32 R4, RZ, RZ, R16 ;  /* 0x000000ffff047224 */ /* 0x000fe200078e0010 */
[----:B------:R-:W-:Y:S01]  /*f120*/  LOP3.LUT R24, RZ, R6, RZ, 0x33, !PT ;  /* 0x00000006ff187212 */ /* 0x000fe200078e33ff */
[----:B------:R-:W3:Y:S01]  /*f130*/  LDC R25, c[0x0][0x610] ;  /* 0x00018400ff197b82 */ /* 0x000ee20000000800 */
[----:B------:R-:W-:Y:S05]  /*f140*/  @!P0 BRA `(.L_x_300) ;  /* 0x0000000000288947 */ /* 0x000fea0003800000 */
        /* <DEDUP_REMOVED lines=10> */
.L_x_300:
[----:B-1----:R-:W-:Y:S01]  /*f1f0*/  SHF.R.U64 R4, R4, R22, R5 ;  /* 0x0000001604047219 */ /* 0x002fe20000001205 */
[----:B0-----:R-:W-:Y:S01]  /*f200*/  VIADD R7, R17, 0xffffffff ;  /* 0xffffffff11077836 */ /* 0x001fe20000000000 */
[----:B------:R-:W-:Y:S01]  /*f210*/  SHF.L.U32 R18, R18, R19, RZ ;  /* 0x0000001312127219 */ /* 0x000fe200000006ff */
[----:B------:R-:W-:Y:S01]  /*f220*/  @P2 IMAD R0, R11, R12, R2 ;  /* 0x0000000c0b002224 */ /* 0x000fe200078e0202 */
[----:B------:R-:W-:Y:S01]  /*f230*/  LOP3.LUT R3, R15, R24, RZ, 0xc0, !PT ;  /* 0x000000180f037212 */ /* 0x000fe200078ec0ff */
[----:B------:R-:W-:Y:S01]  /*f240*/  IMAD.MOV R5, RZ, RZ, -R4 ;  /* 0x000000ffff057224 */ /* 0x000fe200078e0a04 */
[----:B------:R-:W-:Y:S01]  /*f250*/  LOP3.LUT R7, R10, R7, RZ, 0xc0, !PT ;  /* 0x000000070a077212 */ /* 0x000fe200078ec0ff */
[----:B------:R-:W-:Y:S02]  /*f260*/  IMAD.MOV.U32 R6, RZ, RZ, R14 ;  /* 0x000000ffff067224 */ /* 0x000fe400078e000e */
[----:B------:R-:W-:Y:S02]  /*f270*/  IMAD R3, R18, R4, R3 ;  /* 0x0000000412037224 */ /* 0x000fe400078e0203 */
[----:B--2---:R-:W-:-:S02]  /*f280*/  IMAD R2, R5, R23, R16 ;  /* 0x0000001705027224 */ /* 0x004fc400078e0210 */
[----:B---3--:R-:W-:Y:S02]  /*f290*/  IMAD R0, R3, R25, R0 ;  /* 0x0000001903007224 */ /* 0x008fe400078e0200 */
[----:B------:R-:W-:Y:S02]  /*f2a0*/  IMAD R5, R2, R17, R7 ;  /* 0x0000001102057224 */ /* 0x000fe400078e0207 */
[----:B------:R-:W-:-:S03]  /*f2b0*/  IMAD.MOV.U32 R4, RZ, RZ, 0x1 ;  /* 0x00000001ff047424 */ /* 0x000fc600078e00ff */
[----:B------:R-:W-:Y:S02]  /*f2c0*/  SEL R7, R5, R0, !P2 ;  /* 0x0000000005077207 */ /* 0x000fe40005000000 */
[----:B------:R-:W-:-:S07]  /*f2d0*/  SEL R5, R0, R5, !P2 ;  /* 0x0000000500057207 */ /* 0x000fce0005000000 */
.L_x_298:
[----:B------:R-:W-:-:S08]  /*f2e0*/  NOP ;  /* 0x0000000000007918 */ /* 0x000fd00000000000 */
[----:B------:R-:W0:-:S00]  /*f2f0*/  USETMAXREG.DEALLOC.CTAPOOL 0x28 ;  /* 0x00000028000079c8 */ /* 0x000e0000080e0500 */
[----:B------:R-:W-:-:S13]  /*f300*/  ISETP.NE.AND P0, PT, RZ, UR8, PT ;  /* 0x00000008ff007c0c */ /* 0x000fda000bf05270 */
[----:B------:R-:W-:Y:S05]  /*f310*/  @P0 EXIT ;  /* 0x000000000000094d */ /* 0x000fea0003800000 */
[----:B0-----:R-:W-:Y:S01]  /*f320*/  LOP3.LUT P0, RZ, R4, 0xff, RZ, 0xc0, !PT ;  /* 0x000000ff04ff7812 */ /* 0x001fe2000780c0ff */
[----:B------:R-:W-:Y:S02]  /*f330*/  IMAD.MOV.U32 R0, RZ, RZ, 0x1 ;  /* 0x00000001ff007424 */ /* 0x000fe400078e00ff */
[----:B------:R-:W-:-:S10]  /*f340*/  IMAD.MOV.U32 R8, RZ, RZ, RZ ;  /* 0x000000ffff087224 */ /* 0x000fd400078e00ff */
[----:B------:R-:W-:Y:S05]  /*f350*/  @!P0 BRA `(.L_x_301) ;  /* 0x0000000c00b48947 */ /* 0x000fea0003800000 */
[----:B------:R-:W0:Y:S01]  /*f360*/  S2UR UR8, SR_CgaCtaId ;  /* 0x00000000000879c3 */ /* 0x000e220000008800 */
[----:B------:R-:W-:Y:S01]  /*f370*/  ULDC UR11, c[0x0][0x658] ;  /* 0x00019600000b7ab9 */ /* 0x000fe20000000800 */
[----:B------:R-:W-:Y:S01]  /*f380*/  UMOV UR12, 0xffffffff ;  /* 0xffffffff000c7882 */ /* 0x000fe20000000000 */
[----:B------:R-:W-:Y:S01]  /*f390*/  ULDC UR4, c[0x0][0x28c] ;  /* 0x0000a30000047ab9 */ /* 0x000fe20000000800 */
[----:B------:R-:W-:Y:S01]  /*f3a0*/  USHF.L.U32 UR12, UR12, UR11, URZ ;  /* 0x0000000b0c0c7299 */ /* 0x000fe2000800063f */
[----:B------:R-:W-:Y:S01]  /*f3b0*/  BSSY B0, `(.L_x_301) ;  /* 0x00000e7000007945 */ /* 0x000fe20003800000 */
[----:B------:R-:W-:Y:S01]  /*f3c0*/  UIADD3 UR19, UR4, 0x7f, URZ ;  /* 0x0000007f04137890 */ /* 0x000fe2000fffe03f */
[----:B------:R-:W-:Y:S01]  /*f3d0*/  IMAD.MOV.U32 R9, RZ, RZ, 0x1 ;  /* 0x00000001ff097424 */ /* 0x000fe200078e00ff */
[----:B------:R-:W-:Y:S01]  /*f3e0*/  ULDC UR5, c[0x0][0x600] ;  /* 0x0001800000057ab9 */ /* 0x000fe20000000800 */
[----:B------:R-:W-:Y:S01]  /*f3f0*/  UMOV UR21, 0x1 ;  /* 0x0000000100157882 */ /* 0x000fe20000000000 */
[----:B------:R-:W-:Y:S01]  /*f400*/  ULOP3.LUT UR14, URZ, UR12, URZ, 0x33, !UPT ;  /* 0x0000000c3f0e7292 */ /* 0x000fe2000f8e333f */
[----:B------:R-:W-:Y:S01]  /*f410*/  IMAD.MOV.U32 R0, RZ, RZ, 0x1 ;  /* 0x00000001ff007424 */ /* 0x000fe200078e00ff */
[----:B------:R-:W-:Y:S01]  /*f420*/  ULDC UR9, c[0x0][0xc] ;  /* 0x0000030000097ab9 */ /* 0x000fe20000000800 */
[----:B------:R-:W-:Y:S01]  /*f430*/  UIADD3 UR4, UR5, -0x1, URZ ;  /* 0xffffffff05047890 */ /* 0x000fe2000fffe03f */
[----:B------:R-:W-:Y:S01]  /*f440*/  IMAD.MOV.U32 R8, RZ, RZ, RZ ;  /* 0x000000ffff087224 */ /* 0x000fe200078e00ff */
[----:B------:R-:W-:-:S02]  /*f450*/  USHF.R.S32.HI UR20, URZ, 0x1f, UR19 ;  /* 0x0000001f3f147899 */ /* 0x000fc40008011413 */
[----:B------:R-:W-:Y:S01]  /*f460*/  USHF.L.U32 UR5, UR21, UR11, URZ ;  /* 0x0000000b15057299 */ /* 0x000fe2000800063f */
[----:B------:R-:W-:Y:S01]  /*f470*/  ULDC UR16, c[0x0][0x10] ;  /* 0x0000040000107ab9 */ /* 0x000fe20000000800 */
[----:B------:R-:W-:Y:S01]  /*f480*/  ULEA.HI UR19, UR20, UR19, URZ, 0x7 ;  /* 0x0000001314137291 */ /* 0x000fe2000f8f383f */
[----:B------:R-:W-:Y:S01]  /*f490*/  ULDC UR18, c[0x0][0x14] ;  /* 0x0000050000127ab9 */ /* 0x000fe20000000800 */
[----:B------:R-:W-:Y:S01]  /*f4a0*/  UMOV UR22, 0x1111 ;  /* 0x0000111100167882 */ /* 0x000fe20000000000 */
[----:B0-----:R-:W-:Y:S02]  /*f4b0*/  USHF.R.U32.HI UR28, URZ, 0x2, UR8 ;  /* 0x000000023f1c7899 */ /* 0x001fe40008011608 */
[----:B------:R-:W-:Y:S02]  /*f4c0*/  ULOP3.LUT UR10, UR8, 0x3, URZ, 0xc0, !UPT ;  /* 0x00000003080a7892 */ /* 0x000fe4000f8ec03f */
[----:B------:R-:W-:Y:S02]  /*f4d0*/  USHF.L.U32 UR7, UR8, 0x6, URZ ;  /* 0x0000000608077899 */ /* 0x000fe4000800063f */
[----:B------:R-:W-:-:S02]  /*f4e0*/  USHF.L.U32 UR6, UR8, 0xd, URZ ;  /* 0x0000000d08067899 */ /* 0x000fc4000800063f */
[----:B------:R-:W-:Y:S02]  /*f4f0*/  ULOP3.LUT UR8, UR8, 0xfffffffc, URZ, 0xc0, !UPT ;  /* 0xfffffffc08087892 */ /* 0x000fe4000f8ec03f */
[----:B------:R-:W-:Y:S02]  /*f500*/  UISETP.GT.U32.AND UP0, UPT, UR10, 0xffff, UPT ;  /* 0x0000ffff0a00788c */ /* 0x000fe4000bf04070 */
[----:B------:R-:W-:Y:S02]  /*f510*/  ULOP3.LUT UR12, UR8, 0x1, URZ, 0xfc, !UPT ;  /* 0x00000001080c7892 */ /* 0x000fe4000f8efc3f */
[----:B------:R-:W-:Y:S02]  /*f520*/  ULOP3.LUT UR15, UR8, 0x2, URZ, 0xfc, !UPT ;  /* 0x00000002080f7892 */ /* 0x000fe4000f8efc3f */
[----:B------:R-:W-:Y:S02]  /*f530*/  USHF.L.U32 UR11, UR21, UR8, URZ ;  /* 0x00000008150b7299 */ /* 0x000fe4000800063f */
[----:B------:R-:W-:-:S02]  /*f540*/  ULOP3.LUT UR17, UR8, 0x3, URZ, 0xfc, !UPT ;  /* 0x0000000308117892 */ /* 0x000fc4000f8efc3f */
[----:B------:R-:W-:Y:S02]  /*f550*/  UIMAD.WIDE.U32 UR8, UR9, UR16, URZ ;  /* 0x00000010090872a5 */ /* 0x000fe4000f8e003f */
[----:B------:R-:W-:Y:S02]  /*f560*/  USHF.L.U32 UR12, UR21, UR12, URZ ;  /* 0x0000000c150c7299 */ /* 0x000fe4000800063f */
[----:B------:R-:W-:Y:S02]  /*f570*/  USHF.L.U32 UR16, UR21, UR15, URZ ;  /* 0x0000000f15107299 */ /* 0x000fe4000800063f */
[----:B------:R-:W-:Y:S02]  /*f580*/  USEL UR10, UR10, 0xffff, !UP0 ;  /* 0x0000ffff0a0a7887 */ /* 0x000fe4000c000000 */
[----:B------:R-:W-:Y:S02]  /*f590*/  USHF.L.U32 UR17, UR21, UR17, URZ ;  /* 0x0000001115117299 */ /* 0x000fe4000800063f */
[----:B------:R-:W-:-:S02]  /*f5a0*/  UIMAD.WIDE.U32 UR24, UR8, UR18, URZ ;  /* 0x00000012081872a5 */ /* 0x000fc4000f8e003f */
[----:B------:R-:W-:Y:S02]  /*f5b0*/  UIMAD UR20, UR9, UR18, URZ ;  /* 0x00000012091472a4 */ /* 0x000fe4000f8e023f */
[----:B------:R-:W-:Y:S02]  /*f5c0*/  USHF.R.S32.HI UR15, URZ, 0x7, UR19 ;  /* 0x000000073f0f7899 */ /* 0x000fe40008011413 */
[----:B------:R-:W-:Y:S02]  /*f5d0*/  ULOP3.LUT UR11, UR16, UR11, UR12, 0xfe, !UPT ;  /* 0x0000000b100b7292 */ /* 0x000fe4000f8efe0c */
[----:B------:R-:W-:Y:S02]  /*f5e0*/  ULOP3.LUT UR10, UR10, 0xffff, URZ, 0xc0, !UPT ;  /* 0x0000ffff0a0a7892 */ /* 0x000fe4000f8ec03f */
[----:B------:R-:W-:Y:S02]  /*f5f0*/  ULOP3.LUT UR27, UR13, 0x2, URZ, 0xfc, !UPT ;  /* 0x000000020d1b7892 */ /* 0x000fe4000f8efc3f */
[----:B------:R-:W-:-:S02]  /*f600*/  ULOP3.LUT UR7, UR7, 0xc0, URZ, 0xc0, !UPT ;  /* 0x000000c007077892 */ /* 0x000fc4000f8ec03f */
[----:B------:R-:W-:Y:S02]  /*f610*/  ULOP3.LUT UR6, UR6, 0x6000, URZ, 0xc0, !UPT ;  /* 0x0000600006067892 */ /* 0x000fe4000f8ec03f */
[----:B------:R-:W-:Y:S02]  /*f620*/  UIADD3 UR20, UR25, UR20, URZ ;  /* 0x0000001419147290 */ /* 0x000fe4000fffe03f */
[----:B------:R-:W-:Y:S02]  /*f630*/  ULOP3.LUT UR21, UR11, UR17, URZ, 0xfc, !UPT ;  /* 0x000000110b157292 */ /* 0x000fe4000f8efc3f */
[----:B------:R-:W-:Y:S02]  /*f640*/  USHF.L.U32 UR22, UR22, UR10, URZ ;  /* 0x0000000a16167299 */ /* 0x000fe4000800063f */
[----:B------:R-:W-:Y:S01]  /*f650*/  UIADD3 UR31, UR15, 0x1, URZ ;  /* 0x000000010f1f7890 */ /* 0x000fe2000fffe03f */
[----:B------:R-:W-:-:S11]  /*f660*/  ULDC.64 UR32, c[0x0][0x198] ;  /* 0x0000660000207ab9 */ /* 0x000fd60000000a00 */
.L_x_312:
[----:B------:R-:W-:-:S03]  /*f670*/  UMOV UR8, 0xffffffff ;  /* 0xffffffff00087882 */ /* 0x000fc60000000000 */
[----:B------:R-:W-:Y:S05]  /*f680*/  BRA.DIV UR8, `(.L_x_302) ;  /* 0x0000000e08e47947 */ /* 0x000fea000b800000 */
[----:B------:R-:W-:-:S13]  /*f690*/  ELECT P0, URZ, PT ;  /* 0x00000000003f782f */ /* 0x000fda0003800000 */
.L_x_323:
[----:B------:R-:W0:Y:S01]  /*f6a0*/  LDC R2, c[0x0][0x28c] ;  /* 0x0000a300ff027b82 */ /* 0x000e220000000800 */
[----:B------:R-:W-:Y:S01]  /*f6b0*/  BSSY B1, `(.L_x_303) ;  /* 0x000003d000017945 */ /* 0x000fe20003800000 */
[----:B0-----:R-:W-:-:S13]  /*f6c0*/  ISETP.LT.OR P0, PT, R2, 0x1, !P0 ;  /* 0x000000010200780c */ /* 0x001fda0004701670 */
[----:B------:R-:W-:Y:S05]  /*f6d0*/  @P0 BRA `(.L_x_304) ;  /* 0x0000000000e80947 */ /* 0x000fea0003800000 */
[----:B------:R-:W-:Y:S01]  /*f6e0*/  LEA R5, R5, UR28, 0x2 ;  /* 0x0000001c05057c11 */ /* 0x000fe2000f8e10ff */
[----:B------:R-:W-:Y:S01]  /*f6f0*/  IMAD.MOV.U32 R13, RZ, RZ, RZ ;  /* 0x000000ffff0d7224 */ /* 0x000fe200078e00ff */
[----:B------:R-:W-:Y:S01]  /*f700*/  LEA R7, R7, UR7, 0x8 ;  /* 0x0000000707077c11 */ /* 0x000fe2000f8e40ff */
[----:B------:R-:W-:Y:S02]  /*f710*/  IMAD.U32 R14, RZ, RZ, UR31 ;  /* 0x0000001fff0e7e24 */ /* 0x000fe4000f8e00ff */
[----:B------:R-:W-:Y:S02]  /*f720*/  IMAD.MOV.U32 R2, RZ, RZ, R0 ;  /* 0x000000ffff027224 */ /* 0x000fe400078e0000 */
[----:B------:R-:W-:Y:S02]  /*f730*/  IMAD.MOV.U32 R3, RZ, RZ, R8 ;  /* 0x000000ffff037224 */ /* 0x000fe400078e0008 */
[----:B------:R-:W-:-:S07]  /*f740*/  IMAD.SHL.U32 R10, R5, 0x20, RZ ;  /* 0x00000020050a7824 */ /* 0x000fce00078e00ff */
.L_x_307:
[----:B------:R-:W0:Y:S01]  /*f750*/  S2R R5, SR_CgaCtaId ;  /* 0x0000000000057919 */ /* 0x000e220000008800 */
[----:B------:R-:W-:Y:S01]  /*f760*/  MOV R4, 0x400 ;  /* 0x0000040000047802 */ /* 0x000fe20000000f00 */
[----:B------:R-:W1:Y:S03]  /*f770*/  S2R R15, SR_TID.X ;  /* 0x00000000000f7919 */ /* 0x000e660000002100 */
[----:B0-----:R-:W-:Y:S02]  /*f780*/  LEA R12, R5, R4, 0x18 ;  /* 0x00000004050c7211 */ /* 0x001fe400078ec0ff */
[----:B------:R-:W-:Y:S02]  /*f790*/  SHF.L.U32 R4, R2, 0x1f, RZ ;  /* 0x0000001f02047819 */ /* 0x000fe400000006ff */
[----:B-1----:R-:W-:Y:S01]  /*f7a0*/  LOP3.LUT P1, RZ, R15, 0x7f, RZ, 0xc0, !PT ;  /* 0x0000007f0fff7812 */ /* 0x002fe2000782c0ff */
[----:B------:R-:W-:-:S04]  /*f7b0*/  IMAD R11, R3, 0x8, R12 ;  /* 0x00000008030b7824 */ /* 0x000fc800078e020c */
[----:B------:R-:W0:Y:S08]  /*f7c0*/  SYNCS.PHASECHK.TRANS64.TRYWAIT P0, [R11+URZ+0x20], R4 ;  /* 0x000020040b0075a7 */ /* 0x000e30000800017f */
[----:B------:R-:W1:Y:S01]  /*f7d0*/  @!P1 LDC R5, c[0x0][0x500] ;  /* 0x00014000ff059b82 */ /* 0x000e620000000800 */
[----:B0-----:R-:W-:Y:S05]  /*f7e0*/  @!P0 BRA `(.L_x_305) ;  /* 0x0000000c00ac8947 */ /* 0x001fea0003800000 */
.L_x_324:
[----:B------:R-:W-:Y:S01]  /*f7f0*/  UPRMT UR8, UR27, 0x9910, URZ ;  /* 0x000099101b087896 */ /* 0x000fe2000800003f */
[----:B-1----:R1:W-:Y:S03]  /*f800*/  @!P1 SYNCS.ARRIVE.TRANS64 RZ, [R11+URZ], R5 ;  /* 0x000000050bff99a7 */ /* 0x0023e6000800003f */
[----:B------:R-:W-:-:S06]  /*f810*/  UISETP.NE.AND UP0, UPT, UR8, 0x2, UPT ;  /* 0x000000020800788c */ /* 0x000fcc000bf05270 */
[----:B------:R-:W-:-:S13]  /*f820*/  PLOP3.LUT P0, PT, PT, PT, UP0, 0x80, 0x0 ;  /* 0x000000000000781c */ /* 0x000fda0003f0f008 */
[----:B-1----:R-:W-:Y:S05]  /*f830*/  @P0 BRA `(.L_x_306) ;  /* 0x0000000000040947 */ /* 0x002fea0003800000 */
[----:B------:R-:W-:Y:S01]  /*f840*/  BPT.TRAP 0x1 ;  /* 0x000000040000795c */ /* 0x000fe20000300000 */
.L_x_306:
[C---:B0-----:R-:W-:Y:S01]  /*f850*/  LEA R4, R3.reuse, UR28, 0x2 ;  /* 0x0000001c03047c11 */ /* 0x041fe2000f8e10ff */
[----:B------:R-:W-:Y:S01]  /*f860*/  VIADD R14, R14, 0xffffffff ;  /* 0xffffffff0e0e7836 */ /* 0x000fe20000000000 */
[----:B------:R-:W-:Y:S01]  /*f870*/  R2UR UR11, R3 ;  /* 0x00000000030b72ca */ /* 0x000fe200000e0000 */
[----:B------:R-:W-:Y:S01]  /*f880*/  UIADD3 UR16, UP0, UR32, 0xf0, URZ ;  /* 0x000000f020107890 */ /* 0x000fe2000ff1e03f */
[----:B------:R-:W-:Y:S01]  /*f890*/  R2UR UR26, R12 ;  /* 0x000000000c1a72ca */ /* 0x000fe200000e0000 */
[----:B------:R-:W-:Y:S01]  /*f8a0*/  IMAD.U32 R4, R4, 0x1000, R12 ;  /* 0x0000100004047824 */ /* 0x000fe200078e000c */
[----:B------:R-:W-:Y:S01]  /*f8b0*/  R2UR UR29, R10 ;  /* 0x000000000a1d72ca */ /* 0x000fe200000e0000 */
[----:B------:R-:W-:Y:S01]  /*f8c0*/  UIADD3 UR34, UP1, UR32, 0x1f0, URZ ;  /* 0x000001f020227890 */ /* 0x000fe2000ff3e03f */
[----:B------:R-:W-:Y:S01]  /*f8d0*/  R2UR UR9, R11 ;  /* 0x000000000b0972ca */ /* 0x000fe200000e0000 */
[----:B------:R-:W-:Y:S01]  /*f8e0*/  UIADD3.X UR17, URZ, UR33, URZ, UP0, !UPT ;  /* 0x000000213f117290 */ /* 0x000fe200087fe43f */
[----:B------:R-:W-:Y:S01]  /*f8f0*/  R2UR UR8, R4 ;  /* 0x00000000040872ca */ /* 0x000fe200000e0000 */
[----:B------:R-:W-:Y:S01]  /*f900*/  UPRMT UR23, URZ, 0x5410, UR22 ;  /* 0x000054103f177896 */ /* 0x000fe20008000016 */
[----:B------:R-:W-:Y:S01]  /*f910*/  R2UR UR10, R13 ;  /* 0x000000000d0a72ca */ /* 0x000fe200000e0000 */
[----:B------:R-:W-:Y:S01]  /*f920*/  VIADD R3, R3, 0x1 ;  /* 0x0000000103037836 */ /* 0x000fe20000000000 */
[----:B------:R-:W-:Y:S01]  /*f930*/  R2UR UR12, R6 ;  /* 0x00000000060c72ca */ /* 0x000fe200000e0000 */
[----:B------:R-:W-:Y:S01]  /*f940*/  ULEA UR11, UR11, UR6, 0xf ;  /* 0x000000060b0b7291 */ /* 0x000fe2000f8e783f */
[----:B------:R-:W-:Y:S01]  /*f950*/  R2UR UR30, R7 ;  /* 0x00000000071e72ca */ /* 0x000fe200000e0000 */
[----:B------:R-:W-:Y:S01]  /*f960*/  UPRMT UR36, URZ, 0x5410, UR21 ;  /* 0x000054103f247896 */ /* 0x000fe20008000015 */
[----:B------:R-:W-:Y:S01]  /*f970*/  ISETP.GT.AND P1, PT, R14, 0x1, PT ;  /* 0x000000010e00780c */ /* 0x000fe20003f24270 */
[----:B------:R-:W-:Y:S01]  /*f980*/  UIADD3 UR26, UR26, 0x10100, UR11 ;  /* 0x000101001a1a7890 */ /* 0x000fe2000fffe00b */
[----:B------:R-:W-:Y:S01]  /*f990*/  ISETP.NE.AND P0, PT, R3, 0x4, PT ;  /* 0x000000040300780c */ /* 0x000fe20003f05270 */
[----:B------:R-:W-:Y:S01]  /*f9a0*/  UIADD3.X UR35, URZ, UR33, URZ, UP1, !UPT ;  /* 0x000000213f237290 */ /* 0x000fe20008ffe43f */
[----:B------:R-:W-:Y:S01]  /*f9b0*/  VIADD R13, R13, 0x80 ;  /* 0x000000800d0d7836 */ /* 0x000fe20000000000 */
[----:B------:R-:W-:Y:S01]  /*f9c0*/  UIADD3 UR8, UR8, 0x100, URZ ;  /* 0x0000010008087890 */ /* 0x000fe2000fffe03f */
[----:B------:R-:W-:Y:S01]  /*f9d0*/  SEL R5, RZ, 0x1, P0 ;  /* 0x00000001ff057807 */ /* 0x000fe20000000000 */
[----:B------:R-:W-:Y:S01]  /*f9e0*/  UMOV UR18, 0x0 ;  /* 0x0000000000127882 */ /* 0x000fe20000000000 */
[----:B------:R-:W-:Y:S01]  /*f9f0*/  UMOV UR19, 0x10000000 ;  /* 0x1000000000137882 */ /* 0x000fe20000000000 */
[----:B------:R-:W-:Y:S01]  /*fa00*/  UMOV UR11, UR29 ;  /* 0x0000001d000b7c82 */ /* 0x000fe20008000000 */
[----:B------:R-:W-:-:S02]  /*fa10*/  LOP3.LUT R2, R2, R5, RZ, 0x3c, !PT ;  /* 0x0000000502027212 */ /* 0x000fc400078e3cff */
[----:B------:R-:W-:Y:S02]  /*fa20*/  SEL R3, R3, RZ, P0 ;  /* 0x000000ff03037207 */ /* 0x000fe40000000000 */
[----:B------:R0:W-:Y:S02]  /*fa30*/  UTMALDG.3D.MULTICAST [UR8], [UR16], UR23, desc[UR18] ;  /* 0x00001208100073b4 */ /* 0x0001e40008011817 */
[----:B0-----:R-:W-:Y:S01]  /*fa40*/  UMOV UR8, UR26 ;  /* 0x0000001a00087c82 */ /* 0x001fe20008000000 */
[----:B------:R-:W-:Y:S02]  /*fa50*/  UMOV UR11, UR30 ;  /* 0x0000001e000b7c82 */ /* 0x000fe40008000000 */
[----:B------:R0:W-:Y:S02]  /*fa60*/  UTMALDG.3D.MULTICAST [UR8], [UR34], UR36, desc[UR18] ;  /* 0x00001208220073b4 */ /* 0x0001e40008011824 */
[----:B0-----:R-:W-:Y:S05]  /*fa70*/  @P1 BRA `(.L_x_307) ;  /* 0xfffffffc00341947 */ /* 0x001fea000383ffff */
.L_x_304:
[----:B------:R-:W-:Y:S05]  /*fa80*/  BSYNC B1 ;  /* 0x0000000000017941 */ /* 0x000fea0003800000 */
.L_x_303:
[----:B------:R-:W2:Y:S01]  /*fa90*/  LDL.LU R15, [R1+0x78] ;  /* 0x00007800010f7983 */ /* 0x000ea20000300800 */
[----:B------:R-:W-:Y:S01]  /*faa0*/  LOP3.LUT P3, RZ, R9, 0xff, RZ, 0xc0, !PT ;  /* 0x000000ff09ff7812 */ /* 0x000fe2000786c0ff */
[----:B------:R-:W-:Y:S01]  /*fab0*/  VIADD R8, R8, UR15 ;  /* 0x0000000f08087c36 */ /* 0x000fe20008000000 */
[----:B------:R-:W-:Y:S01]  /*fac0*/  ULDC.64 UR8, c[0x0][0x650] ;  /* 0x0001940000087ab9 */ /* 0x000fe20000000a00 */
[----:B------:R-:W3:Y:S01]  /*fad0*/  LDL.LU R12, [R1+0x7c] ;  /* 0x00007c00010c7983 */ /* 0x000ee20000300800 */
[----:B------:R-:W-:Y:S01]  /*fae0*/  IMAD.U32 R5, RZ, RZ, UR15 ;  /* 0x0000000fff057e24 */ /* 0x000fe2000f8e00ff */
[----:B------:R-:W-:Y:S01]  /*faf0*/  BSSY B1, `(.L_x_308) ;  /* 0x0000070000017945 */ /* 0x000fe20003800000 */
[----:B------:R-:W-:Y:S01]  /*fb00*/  ISETP.GT.U32.AND P0, PT, R8, 0x3, PT ;  /* 0x000000030800780c */ /* 0x000fe20003f04070 */
[----:B------:R-:W-:Y:S01]  /*fb10*/  IMAD.MOV.U32 R7, RZ, RZ, -0x1 ;  /* 0xffffffffff077424 */ /* 0x000fe200078e00ff */
[----:B------:R-:W-:Y:S01]  /*fb20*/  SHF.R.U32.HI R2, RZ, 0x2, R8 ;  /* 0x00000002ff027819 */ /* 0x000fe20000011608 */
[----:B------:R-:W-:Y:S01]  /*fb30*/  IMAD.MOV.U32 R6, RZ, RZ, -0x1 ;  /* 0xffffffffff067424 */ /* 0x000fe200078e00ff */
[----:B------:R-:W-:Y:S01]  /*fb40*/  ISETP.LT.U32.AND P0, PT, R5, 0x4, P0 ;  /* 0x000000040500780c */ /* 0x000fe20000701070 */
[----:B------:R-:W-:Y:S01]  /*fb50*/  IMAD.MOV.U32 R5, RZ, RZ, -0x1 ;  /* 0xffffffffff057424 */ /* 0x000fe200078e00ff */
[----:B------:R-:W-:Y:S01]  /*fb60*/  LOP3.LUT R2, R2, 0x1, RZ, 0xc0, !PT ;  /* 0x0000000102027812 */ /* 0x000fe200078ec0ff */
[----:B------:R-:W0:Y:S01]  /*fb70*/  @P3 S2R R4, SR_CgaCtaId ;  /* 0x0000000000043919 */ /* 0x000e220000008800 */
[----:B------:R-:W-:-:S02]  /*fb80*/  @P3 MOV R3, 0x400 ;  /* 0x0000040000033802 */ /* 0x000fc40000000f00 */
[----:B------:R-:W-:Y:S01]  /*fb90*/  ISETP.NE.U32.AND P1, PT, R2, 0x1, PT ;  /* 0x000000010200780c */ /* 0x000fe20003f25070 */
[----:B------:R-:W-:Y:S01]  /*fba0*/  IMAD.U32 R2, RZ, RZ, UR15 ;  /* 0x0000000fff027e24 */ /* 0x000fe2000f8e00ff */
[----:B------:R-:W-:Y:S02]  /*fbb0*/  LOP3.LUT R8, R8, 0x3, RZ, 0xc0, !PT ;  /* 0x0000000308087812 */ /* 0x000fe400078ec0ff */
[----:B------:R-:W-:Y:S02]  /*fbc0*/  PRMT R9, RZ, 0x7610, R9 ;  /* 0x00007610ff097816 */ /* 0x000fe40000000009 */
[----:B------:R-:W-:-:S04]  /*fbd0*/  ISETP.GT.U32.AND P1, PT, R2, 0x3, !P1 ;  /* 0x000000030200780c */ /* 0x000fc80004f24070 */
[----:B------:R-:W-:Y:S02]  /*fbe0*/  SEL R2, RZ, 0x1, !P1 ;  /* 0x00000001ff027807 */ /* 0x000fe40004800000 */
[----:B0-----:R-:W-:-:S04]  /*fbf0*/  @P3 LEA R3, R4, R3, 0x18 ;  /* 0x0000000304033211 */ /* 0x001fc800078ec0ff */
[----:B------:R0:W-:Y:S02]  /*fc00*/  @P3 SYNCS.ARRIVE.TRANS64.A1T0 RZ, [R3+URZ+0x58], RZ ;  /* 0x000058ff03ff39a7 */ /* 0x0001e4000810003f */
[----:B0-----:R-:W-:-:S04]  /*fc10*/  SEL R3, RZ, 0x1, !P0 ;  /* 0x00000001ff037807 */ /* 0x001fc80004000000 */
[----:B------:R-:W-:Y:S02]  /*fc20*/  LOP3.LUT R0, R2, R0, R3, 0x96, !PT ;  /* 0x0000000002007212 */ /* 0x000fe400078e9603 */
[----:B------:R-:W-:Y:S02]  /*fc30*/  PRMT R2, RZ, 0x7610, R2 ;  /* 0x00007610ff027816 */ /* 0x000fe40000000002 */
[----:B---3--:R-:W-:-:S04]  /*fc40*/  IADD3 R12, P3, R12, UR24, RZ ;  /* 0x000000180c0c7c10 */ /* 0x008fc8000ff7e0ff */
[----:B--2---:R-:W-:Y:S01]  /*fc50*/  IADD3.X R15, R15, UR20, RZ, P3, !PT ;  /* 0x000000140f0f7c10 */ /* 0x004fe20009ffe4ff */
[----:B------:R0:W-:Y:S01]  /*fc60*/  STL [R1+0x7c], R12 ;  /* 0x00007c0c01007387 */ /* 0x0001e20000100800 */
[----:B------:R-:W-:-:S03]  /*fc70*/  ISETP.GE.U32.AND P3, PT, R12, UR8, PT ;  /* 0x000000080c007c0c */ /* 0x000fc6000bf66070 */
[----:B------:R0:W-:Y:S01]  /*fc80*/  STL [R1+0x78], R15 ;  /* 0x0000780f01007387 */ /* 0x0001e20000100800 */
[----:B------:R-:W-:-:S13]  /*fc90*/  ISETP.GE.U32.AND.EX P0, PT, R15, UR9, PT, P3 ;  /* 0x000000090f007c0c */ /* 0x000fda000bf06130 */
[----:B0-----:R-:W-:Y:S05]  /*fca0*/  @P0 BRA `(.L_x_309) ;  /* 0x0000000400500947 */ /* 0x001fea0003800000 */
[----:B------:R-:W-:Y:S01]  /*fcb0*/  ULDC.64 UR8, c[0x0][0x628] ;  /* 0x00018a0000087ab9 */ /* 0x000fe20000000a00 */
[----:B------:R-:W0:Y:S01]  /*fcc0*/  S2R R11, SR_CTAID.X ;  /* 0x00000000000b7919 */ /* 0x000e220000002500 */
[----:B------:R-:W-:Y:S01]  /*fcd0*/  ISETP.NE.U32.AND P0, PT, RZ, UR8, PT ;  /* 0x00000008ff007c0c */ /* 0x000fe2000bf05070 */
[----:B------:R-:W-:Y:S01]  /*fce0*/  ULDC UR11, c[0x0][0x630] ;  /* 0x00018c00000b7ab9 */ /* 0x000fe20000000800 */
[----:B------:R-:W-:Y:S01]  /*fcf0*/  IMAD.MOV.U32 R2, RZ, RZ, R12 ;  /* 0x000000ffff027224 */ /* 0x000fe200078e000c */
[----:B------:R-:W1:Y:S01]  /*fd00*/  S2R R10, SR_CTAID.Y ;  /* 0x00000000000a7919 */ /* 0x000e620000002600 */
[----:B------:R-:W-:Y:S01]  /*fd10*/  ISETP.NE.AND.EX P0, PT, RZ, UR9, PT, P0 ;  /* 0x00000009ff007c0c */ /* 0x000fe2000bf05300 */
[----:B------:R-:W-:-:S12]  /*fd20*/  IMAD.MOV.U32 R3, RZ, RZ, R15 ;  /* 0x000000ffff037224 */ /* 0x000fd800078e000f */
[----:B------:R-:W-:Y:S05]  /*fd30*/  @!P0 BRA `(.L_x_310) ;  /* 0x0000000000288947 */ /* 0x000fea0003800000 */
[----:B------:R-:W-:Y:S02]  /*fd40*/  ULDC UR10, c[0x0][0x634] ;  /* 0x00018d00000a7ab9 */ /* 0x000fe40000000800 */
[----:B------:R-:W-:-:S05]  /*fd50*/  IADD3 R7, P0, R12, UR10, RZ ;  /* 0x0000000a0c077c10 */ /* 0x000fca000ff1e0ff */
[----:B------:R-:W-:-:S04]  /*fd60*/  IMAD.X R13, RZ, RZ, R15, P0 ;  /* 0x000000ffff0d7224 */ /* 0x000fc800000e060f */
[----:B------:R-:W-:-:S04]  /*fd70*/  IMAD.WIDE.U32 R4, R13, UR8, RZ ;  /* 0x000000080d047c25 */ /* 0x000fc8000f8e00ff */
[----:B------:R-:W-:-:S04]  /*fd80*/  IMAD.WIDE.U32 R4, P0, R7, UR9, R4 ;  /* 0x0000000907047c25 */ /* 0x000fc8000f800004 */
[----:B------:R-:W-:-:S04]  /*fd90*/  IMAD.WIDE.U32 R6, R7, UR8, RZ ;  /* 0x0000000807067c25 */ /* 0x000fc8000f8e00ff */
[----:B------:R-:W-:Y:S01]  /*fda0*/  IMAD.X R3, RZ, RZ, RZ, P0 ;  /* 0x000000ffff037224 */ /* 0x000fe200000e06ff */
[----:B------:R-:W-:Y:S01]  /*fdb0*/  IADD3 RZ, P0, R7, R4, RZ ;  /* 0x0000000407ff7210 */ /* 0x000fe20007f1e0ff */
[----:B------:R-:W-:-:S04]  /*fdc0*/  IMAD.MOV.U32 R2, RZ, RZ, R5 ;  /* 0x000000ffff027224 */ /* 0x000fc800078e0005 */
[----:B------:R-:W-:-:S08]  /*fdd0*/  IMAD.WIDE.U32.X R2, R13, UR9, R2, P0 ;  /* 0x000000090d027c25 */ /* 0x000fd000080e0402 */
.L_x_310:
[--C-:B------:R-:W-:Y:S01]  /*fde0*/  SHF.R.U64 R6, R2, UR11, R3.reuse ;  /* 0x0000000b02067c19 */ /* 0x100fe20008001203 */
[----:B------:R-:W-:Y:S01]  /*fdf0*/  ULDC.64 UR8, c[0x0][0x620] ;  /* 0x0001880000087ab9 */ /* 0x000fe20000000a00 */
[----:B------:R-:W-:Y:S01]  /*fe00*/  SHF.R.U32.HI R2, RZ, UR11, R3 ;  /* 0x0000000bff027c19 */ /* 0x000fe20008011603 */
[----:B------:R-:W-:Y:S01]  /*fe10*/  IMAD.MOV.U32 R3, RZ, RZ, R15 ;  /* 0x000000ffff037224 */ /* 0x000fe200078e000f */
[----:B------:R-:W-:Y:S01]  /*fe20*/  IADD3 R5, P0, RZ, -R6, RZ ;  /* 0x80000006ff057210 */ /* 0x000fe20007f1e0ff */
[----:B------:R-:W2:Y:S01]  /*fe30*/  LDC R16, c[0x0][0x144] ;  /* 0x00005100ff107b82 */ /* 0x000ea20000000800 */
[----:B0-----:R-:W-:Y:S01]  /*fe40*/  I2FP.F32.U32 R7, R11 ;  /* 0x0000000b00077245 */ /* 0x001fe20000201000 */
[----:B------:R-:W-:Y:S01]  /*fe50*/  ULDC.64 UR16, c[0x0][0x640] ;  /* 0x0001900000107ab9 */ /* 0x000fe20000000a00 */
[----:B------:R-:W-:Y:S01]  /*fe60*/  ULDC UR10, c[0x0][0x608] ;  /* 0x00018200000a7ab9 */ /* 0x000fe20000000800 */
[----:B------:R-:W-:Y:S01]  /*fe70*/  IMAD.X R2, RZ, RZ, ~R2, P0 ;  /* 0x000000ffff027224 */ /* 0x000fe200000e0e02 */
[----:B------:R-:W-:-:S03]  /*fe80*/  ISETP.NE.U32.AND P0, PT, RZ, UR16, PT ;  /* 0x00000010ff007c0c */ /* 0x000fc6000bf05070 */
[----:B------:R-:W-:Y:S01]  /*fe90*/  IMAD R4, R2, UR8, RZ ;  /* 0x0000000802047c24 */ /* 0x000fe2000f8e02ff */
[----:B------:R-:W0:Y:S01]  /*fea0*/  LDC R13, c[0x0][0x148] ;  /* 0x00005200ff0d7b82 */ /* 0x000e220000000800 */
[----:B------:R-:W-:Y:S01]  /*feb0*/  IMAD.MOV.U32 R2, RZ, RZ, R12 ;  /* 0x000000ffff027224 */ /* 0x000fe200078e000c */
[----:B------:R-:W-:-:S03]  /*fec0*/  ISETP.NE.AND.EX P0, PT, RZ, UR17, PT, P0 ;  /* 0x00000011ff007c0c */ /* 0x000fc6000bf05300 */
[----:B------:R-:W-:Y:S01]  /*fed0*/  IMAD.WIDE.U32 R2, R5, UR8, R2 ;  /* 0x0000000805027c25 */ /* 0x000fe2000f8e0002 */
[----:B------:R-:W-:-:S03]  /*fee0*/  ULDC UR8, c[0x0][0x150] ;  /* 0x0000540000087ab9 */ /* 0x000fc60000000800 */
[----:B------:R-:W-:Y:S02]  /*fef0*/  IMAD R5, R5, UR9, R4 ;  /* 0x0000000905057c24 */ /* 0x000fe4000f8e0204 */
[----:B------:R-:W-:Y:S01]  /*ff00*/  FMUL R4, R7, UR8 ;  /* 0x0000000807047c20 */ /* 0x000fe20008400000 */
[----:B------:R-:W-:Y:S01]  /*ff10*/  ULDC UR8, c[0x0][0x618] ;  /* 0x0001860000087ab9 */ /* 0x000fe20000000800 */
[----:B------:R-:W-:Y:S01]  /*ff20*/  ULDC UR9, c[0x0][0x154] ;  /* 0x0000550000097ab9 */ /* 0x000fe20000000800 */
[----:B------:R-:W-:-:S03]  /*ff30*/  IMAD.IADD R3, R3, 0x1, R5 ;  /* 0x0000000103037824 */ /* 0x000fc600078e0205 */
[----:B------:R-:W3:Y:S02]  /*ff40*/  F2I.U32.TRUNC.NTZ R4, R4 ;  /* 0x0000000400047305 */ /* 0x000ee4000020f000 */
[----:B------:R-:W-:Y:S02]  /*ff50*/  SHF.R.U64 R7, R2, UR8, R3 ;  /* 0x0000000802077c19 */ /* 0x000fe40008001203 */
[----:B-1----:R-:W-:-:S05]  /*ff60*/  I2FP.F32.U32 R2, R10 ;  /* 0x0000000a00027245 */ /* 0x002fca0000201000 */
[----:B------:R-:W-:Y:S01]  /*ff70*/  FMUL R5, R2, UR9 ;  /* 0x0000000902057c20 */ /* 0x000fe20008400000 */
[----:B------:R-:W-:Y:S01]  /*ff80*/  SHF.R.U32.HI R2, RZ, UR8, R3 ;  /* 0x00000008ff027c19 */ /* 0x000fe20008011603 */
[----:B------:R-:W-:Y:S02]  /*ff90*/  ULDC UR8, c[0x0][0x658] ;  /* 0x0001960000087ab9 */ /* 0x000fe40000000800 */
[----:B------:R1:W4:Y:S01]  /*ffa0*/  F2I.U32.TRUNC.NTZ R15, R5 ;  /* 0x00000005000f7305 */ /* 0x000322000020f000 */
[--C-:B------:R-:W-:Y:S02]  /*ffb0*/  SHF.R.U64 R14, R7, UR10, R2.reuse ;  /* 0x0000000a070e7c19 */ /* 0x100fe40008001202 */
[----:B------:R-:W-:Y:S01]  /*ffc0*/  SHF.R.U32.HI R3, RZ, UR10, R2 ;  /* 0x0000000aff037c19 */ /* 0x000fe20008011602 */
[----:B---3--:R-:W-:-:S03]  /*ffd0*/  IMAD.MOV R2, RZ, RZ, -R4 ;  /* 0x000000ffff027224 */ /* 0x008fc600078e0a04 */
[----:B------:R-:W-:Y:S01]  /*ffe0*/  SHF.R.U64 R12, R14, UR8, R3 ;  /* 0x000000080e0c7c19 */ /* 0x000fe20008001203 */
[----:B--2---:R-:W-:Y:S01]  /*fff0*/  IMAD R17, R16, R2, R11 ;  /* 0x0000000210117224 */ /* 0x004fe200078e020b */
[----:B------:R-:W-:-:S03]  /*10000*/  SHF.R.U32.HI R4, RZ, UR8, R3 ;  /* 0x00000008ff047c19 */ /* 0x000fc60008011603 */
[----:B------:R-:W-:Y:S02]  /*10010*/  IMAD.MOV.U32 R2, RZ, RZ, R12 ;  /* 0x000000ffff027224 */ /* 0x000fe400078e000c */
[----:B------:R-:W-:Y:S01]  /*10020*/  IMAD.MOV.U32 R3, RZ, RZ, R4 ;  /* 0x000000ffff037224 */ /* 0x000fe200078e0004 */
[----:B-1--4-:R-:W-:Y:S06]  /*10030*/  @!P0 BRA `(.L_x_311) ;  /* 0x0000000000288947 */ /* 0x012fec0003800000 */
[----:B------:R-:W-:Y:S02]  /*10040*/  ULDC UR8, c[0x0][0x64c] ;  /* 0x0001930000087ab9 */ /* 0x000fe40000000800 */
[----:B------:R-:W-:-:S05]  /*10050*/  IADD3 R3, P0, R12, UR8, RZ ;  /* 0x000000080c037c10 */ /* 0x000fca000ff1e0ff */
[----:B------:R-:W-:-:S04]  /*10060*/  IMAD.X R11, RZ, RZ, R4, P0 ;  /* 0x000000ffff0b7224 */ /* 0x000fc800000e0604 */
[----:B------:R-:W-:-:S04]  /*10070*/  IMAD.WIDE.U32 R4, R11, UR16, RZ ;  /* 0x000000100b047c25 */ /* 0x000fc8000f8e00ff */
[----:B------:R-:W-:-:S04]  /*10080*/  IMAD.WIDE.U32 R4, P0, R3, UR17, R4 ;  /* 0x0000001103047c25 */ /* 0x000fc8000f800004 */
[----:B------:R-:W-:-:S04]  /*10090*/  IMAD.WIDE.U32 R2, R3, UR16, RZ ;  /* 0x0000001003027c25 */ /* 0x000fc8000f8e00ff */
[----:B------:R-:W-:Y:S01]  /*100a0*/  IMAD.MOV.U32 R2, RZ, RZ, R5 ;  /* 0x000000ffff027224 */ /* 0x000fe200078e0005 */
[----:B------:R-:W-:Y:S01]  /*100b0*/  IADD3 RZ, P1, R3, R4, RZ ;  /* 0x0000000403ff7210 */ /* 0x000fe20007f3e0ff */
[----:B------:R-:W-:-:S04]  /*100c0*/  IMAD.X R3, RZ, RZ, RZ, P0 ;  /* 0x000000ffff037224 */ /* 0x000fc800000e06ff */
[----:B------:R-:W-:-:S08]  /*100d0*/  IMAD.WIDE.U32.X R2, R11, UR17, R2, P1 ;  /* 0x000000110b027c25 */ /* 0x000fd000088e0402 */
.L_x_311:
[----:B------:R-:W-:Y:S01]  /*100e0*/  ULDC UR8, c[0x0][0x648] ;  /* 0x0001920000087ab9 */ /* 0x000fe20000000800 */
[----:B------:R-:W-:Y:S01]  /*100f0*/  IMAD.MOV R15, RZ, RZ, -R15 ;  /* 0x000000ffff0f7224 */ /* 0x000fe200078e0a0f */
[----:B------:R-:W-:Y:S01]  /*10100*/  SHF.R.U64 R3, R2, UR8, R3 ;  /* 0x0000000802037c19 */ /* 0x000fe20008001203 */
[----:B------:R-:W-:Y:S01]  /*10110*/  ULDC UR8, c[0x0][0x638] ;  /* 0x00018e0000087ab9 */ /* 0x000fe20000000800 */
[----:B------:R-:W-:Y:S01]  /*10120*/  LOP3.LUT R2, R14, UR14, RZ, 0xc0, !PT ;  /* 0x0000000e0e027c12 */ /* 0x000fe2000f8ec0ff */
[----:B0-----:R-:W-:Y:S01]  /*10130*/  @P2 IMAD R17, R13, R15, R10 ;  /* 0x0000000f0d112224 */ /* 0x001fe200078e020a */
[----:B------:R-:W-:Y:S01]  /*10140*/  LOP3.LUT R7, R7, UR4, RZ, 0xc0, !PT ;  /* 0x0000000407077c12 */ /* 0x000fe2000f8ec0ff */
[----:B------:R-:W-:Y:S01]  /*10150*/  IMAD.MOV R5, RZ, RZ, -R3 ;  /* 0x000000ffff057224 */ /* 0x000fe200078e0a03 */
[----:B------:R-:W-:Y:S01]  /*10160*/  ULDC UR9, c[0x0][0x610] ;  /* 0x0001840000097ab9 */ /* 0x000fe20000000800 */
[----:B------:R-:W-:Y:S02]  /*10170*/  IMAD R2, R3, UR5, R2 ;  /* 0x0000000503027c24 */ /* 0x000fe4000f8e0202 */
[----:B------:R-:W-:Y:S01]  /*10180*/  IMAD R12, R5, UR8, R12 ;  /* 0x00000008050c7c24 */ /* 0x000fe2000f8e020c */
[----:B------:R-:W-:Y:S01]  /*10190*/  ULDC UR8, c[0x0][0x600] ;  /* 0x0001800000087ab9 */ /* 0x000fe20000000800 */
[----:B------:R-:W-:-:S02]  /*101a0*/  IMAD R5, R2, UR9, R17 ;  /* 0x0000000902057c24 */ /* 0x000fc4000f8e0211 */
[----:B------:R-:W-:Y:S02]  /*101b0*/  IMAD R12, R12, UR8, R7 ;  /* 0x000000080c0c7c24 */ /* 0x000fe4000f8e0207 */
[----:B------:R-:W-:-:S03]  /*101c0*/  IMAD.MOV.U32 R2, RZ, RZ, 0x1 ;  /* 0x00000001ff027424 */ /* 0x000fc600078e00ff */
[----:B------:R-:W-:Y:S02]  /*101d0*/  SEL R7, R12, R5, !P2 ;  /* 0x000000050c077207 */ /* 0x000fe40005000000 */
[----:B------:R-:W-:-:S07]  /*101e0*/  SEL R5, R5, R12, !P2 ;  /* 0x0000000c05057207 */ /* 0x000fce0005000000 */
.L_x_309:
[----:B------:R-:W-:Y:S05]  /*101f0*/  BSYNC B1 ;  /* 0x0000000000017941 */ /* 0x000fea0003800000 */
.L_x_308:
[----:B------:R-:W-:-:S13]  /*10200*/  LOP3.LUT P0, RZ, R2, 0xff, RZ, 0xc0, !PT ;  /* 0x000000ff02ff7812 */ /* 0x000fda000780c0ff */
[----:B------:R-:W-:Y:S05]  /*10210*/  @P0 BRA `(.L_x_312) ;  /* 0xfffffff400140947 */ /* 0x000fea000383ffff */
[----:B------:R-:W-:Y:S05]  /*10220*/  BSYNC B0 ;  /* 0x0000000000007941 */ /* 0x000fea0003800000 */
.L_x_301:
[----:B------:R-:W-:-:S03]  /*10230*/  UMOV UR8, 0xffffffff ;  /* 0xffffffff00087882 */ /* 0x000fc60000000000 */
[----:B------:R-:W-:Y:S05]  /*10240*/  BRA.DIV UR8, `(.L_x_313) ;  /* 0x0000000608287947 */ /* 0x000fea000b800000 */
[----:B------:R-:W-:-:S13]  /*10250*/  ELECT P0, URZ, PT ;  /* 0x00000000003f782f */ /* 0x000fda0003800000 */
.L_x_327:
[----:B------:R-:W-:Y:S04]  /*10260*/  BSSY B0, `(.L_x_314) ;  /* 0x000002c000007945 */ /* 0x000fe80003800000 */
[----:B------:R-:W-:Y:S05]  /*10270*/  @!P0 BRA `(.L_x_315) ;  /* 0x0000000000a88947 */ /* 0x000fea0003800000 */
[----:B------:R-:W-:-:S04]  /*10280*/  ULOP3.LUT UR8, UR13, 0x2, URZ, 0xfc, !UPT ;  /* 0x000000020d087892 */ /* 0x000fc8000f8efc3f */
[----:B------:R-:W-:-:S06]  /*10290*/  UISETP.NE.AND UP0, UPT, UR8, 0x3, UPT ;  /* 0x000000030800788c */ /* 0x000fcc000bf05270 */
[----:B------:R-:W-:-:S13]  /*102a0*/  PLOP3.LUT P0, PT, PT, PT, UP0, 0x80, 0x0 ;  /* 0x000000000000781c */ /* 0x000fda0003f0f008 */
[----:B------:R-:W-:Y:S05]  /*102b0*/  @!P0 BRA `(.L_x_316) ;  /* 0x0000000000048947 */ /* 0x000fea0003800000 */
[----:B------:R-:W-:Y:S01]  /*102c0*/  BPT.TRAP 0x1 ;  /* 0x000000040000795c */ /* 0x000fe20000300000 */
.L_x_316:
[----:B------:R-:W0:Y:S01]  /*102d0*/  S2R R3, SR_CgaCtaId ;  /* 0x0000000000037919 */ /* 0x000e220000008800 */
[----:B------:R-:W-:-:S04]  /*102e0*/  MOV R2, 0x400 ;  /* 0x0000040000027802 */ /* 0x000fc80000000f00 */
[----:B0-----:R-:W-:Y:S02]  /*102f0*/  LEA R3, R3, R2, 0x18 ;  /* 0x0000000203037211 */ /* 0x001fe400078ec0ff */
[----:B------:R-:W-:-:S03]  /*10300*/  SHF.L.U32 R2, R0, 0x1f, RZ ;  /* 0x0000001f00027819 */ /* 0x000fc600000006ff */
[----:B------:R-:W-:-:S04]  /*10310*/  VIADD R3, R3, 0x20 ;  /* 0x0000002003037836 */ /* 0x000fc80000000000 */
[C---:B------:R-:W-:Y:S02]  /*10320*/  IMAD R7, R8.reuse, 0x8, R3 ;  /* 0x0000000808077824 */ /* 0x040fe400078e0203 */
[----:B------:R-:W-:Y:S02]  /*10330*/  VIADD R8, R8, 0x1 ;  /* 0x0000000108087836 */ /* 0x000fe40000000000 */
[----:B------:R-:W0:Y:S03]  /*10340*/  SYNCS.PHASECHK.TRANS64.TRYWAIT P0, [R7+URZ], R2 ;  /* 0x00000002070075a7 */ /* 0x000e26000800017f */
[----:B------:R-:W-:-:S04]  /*10350*/  ISETP.NE.AND P1, PT, R8, 0x4, PT ;  /* 0x000000040800780c */ /* 0x000fc80003f25270 */
[----:B------:R-:W-:Y:S02]  /*10360*/  SEL R5, RZ, 0x1, P1 ;  /* 0x00000001ff057807 */ /* 0x000fe40000800000 */
[----:B------:R-:W-:Y:S02]  /*10370*/  SEL R8, R8, RZ, P1 ;  /* 0x000000ff08087207 */ /* 0x000fe40000800000 */
[----:B------:R-:W-:-:S03]  /*10380*/  LOP3.LUT R5, R0, R5, RZ, 0x3c, !PT ;  /* 0x0000000500057212 */ /* 0x000fc600078e3cff */
[----:B------:R-:W-:Y:S01]  /*10390*/  IMAD R9, R8, 0x8, R3 ;  /* 0x0000000808097824 */ /* 0x000fe200078e0203 */
[----:B------:R-:W-:Y:S01]  /*103a0*/  SHF.L.U32 R4, R5, 0x1f, RZ ;  /* 0x0000001f05047819 */ /* 0x000fe200000006ff */
[----:B0-----:R-:W-:Y:S06]  /*103b0*/  @!P0 BRA `(.L_x_317) ;  /* 0x0000000000ec8947 */ /* 0x001fec0003800000 */
.L_x_328:
[----:B------:R-:W1:Y:S01]  /*103c0*/  SYNCS.PHASECHK.TRANS64.TRYWAIT P0, [R9+URZ], R4 ;  /* 0x00000004090075a7 */ /* 0x000e62000800017f */
[----:B------:R-:W-:-:S05]  /*103d0*/  VIADD R0, R8, 0x1 ;  /* 0x0000000108007836 */ /* 0x000fca0000000000 */
[----:B------:R-:W-:-:S04]  /*103e0*/  ISETP.NE.AND P1, PT, R0, 0x4, PT ;  /* 0x000000040000780c */ /* 0x000fc80003f25270 */
[----:B0-----:R-:W-:Y:S02]  /*103f0*/  SEL R2, RZ, 0x1, P1 ;  /* 0x00000001ff027807 */ /* 0x001fe40000800000 */
[----:B------:R-:W-:Y:S02]  /*10400*/  SEL R0, R0, RZ, P1 ;  /* 0x000000ff00007207 */ /* 0x000fe40000800000 */
[----:B------:R-:W-:-:S03]  /*10410*/  LOP3.LUT R7, R5, R2, RZ, 0x3c, !PT ;  /* 0x0000000205077212 */ /* 0x000fc600078e3cff */
[----:B------:R-:W-:Y:S01]  /*10420*/  IMAD R6, R0, 0x8, R3 ;  /* 0x0000000800067824 */ /* 0x000fe200078e0203 */
[----:B------:R-:W-:Y:S01]  /*10430*/  SHF.L.U32 R5, R7, 0x1f, RZ ;  /* 0x0000001f07057819 */ /* 0x000fe200000006ff */
[----:B-1----:R-:W-:Y:S06]  /*10440*/  @!P0 BRA `(.L_x_318) ;  /* 0x0000000000dc8947 */ /* 0x002fec0003800000 */
.L_x_329:
[----:B------:R-:W1:Y:S01]  /*10450*/  SYNCS.PHASECHK.TRANS64.TRYWAIT P0, [R6+URZ], R5 ;  /* 0x00000005060075a7 */ /* 0x000e62000800017f */
[----:B------:R-:W-:-:S05]  /*10460*/  VIADD R0, R0, 0x1 ;  /* 0x0000000100007836 */ /* 0x000fca0000000000 */
[----:B------:R-:W-:-:S04]  /*10470*/  ISETP.NE.AND P1, PT, R0, 0x4, PT ;  /* 0x000000040000780c */ /* 0x000fc80003f25270 */
[----:B------:R-:W-:Y:S02]  /*10480*/  SEL R2, RZ, 0x1, P1 ;  /* 0x00000001ff027807 */ /* 0x000fe40000800000 */
[----:B------:R-:W-:Y:S02]  /*10490*/  SEL R0, R0, RZ, P1 ;  /* 0x000000ff00007207 */ /* 0x000fe40000800000 */
[----:B------:R-:W-:Y:S01]  /*104a0*/  LOP3.LUT R2, R7, R2, RZ, 0x3c, !PT ;  /* 0x0000000207027212 */ /* 0x000fe200078e3cff */
[----:B-1----:R-:W-:Y:S06]  /*104b0*/  @!P0 BRA `(.L_x_319) ;  /* 0x0000000000d48947 */ /* 0x002fec0003800000 */
.L_x_330:
[----:B------:R-:W-:Y:S01]  /*104c0*/  IMAD R3, R0, 0x8, R3 ;  /* 0x0000000800037824 */ /* 0x000fe200078e0203 */
[----:B------:R-:W-:-:S07]  /*104d0*/  SHF.L.U32 R0, R2, 0x1f, RZ ;  /* 0x0000001f02007819 */ /* 0x000fce00000006ff */
.L_x_320:
[----:B--2---:R2:W3:Y:S02]  /*104e0*/  SYNCS.PHASECHK.TRANS64.TRYWAIT P0, [R3+URZ], R0 ;  /* 0x00000000030075a7 */ /* 0x0044e4000800017f */
[----:B---3--:R-:W-:Y:S05]  /*104f0*/  @!P0 NANOSLEEP.SYNCS 0x989680 ;  /* 0x009896800000895d */ /* 0x008fea0003900000 */
[----:B------:R-:W3:Y:S02]  /*10500*/  @!P0 SYNCS.PHASECHK.TRANS64 P0, [R3+URZ], R0 ;  /* 0x00000000030085a7 */ /* 0x000ee4000800007f */
[----:B---3--:R-:W-:Y:S05]  /*10510*/  @!P0 BRA `(.L_x_320) ;  /* 0xfffffffc00f08947 */ /* 0x008fea000383ffff */
.L_x_315:
[----:B------:R-:W-:Y:S05]  /*10520*/  BSYNC B0 ;  /* 0x0000000000007941 */ /* 0x000fea0003800000 */
.L_x_314:
[----:B------:R-:W-:Y:S05]  /*10530*/  EXIT ;  /* 0x000000000000794d */ /* 0x000fea0003800000 */
.L_x_21:
[----:B-1----:R-:W-:-:S04]  /*10540*/  IMAD.U32 R3, RZ, RZ, UR6 ;  /* 0x00000006ff037e24 */ /* 0x002fc8000f8e00ff */
[----:B------:R1:W2:Y:S03]  /*10550*/  SYNCS.PHASECHK.TRANS64.TRYWAIT P0, [R3+URZ], R0 ;  /* 0x00000000030075a7 */ /* 0x0002a6000800017f */
[----:B--2---:R-:W-:Y:S05]  /*10560*/  @!P0 NANOSLEEP.SYNCS 0x989680 ;  /* 0x009896800000895d */ /* 0x004fea0003900000 */
[----:B------:R-:W2:Y:S02]  /*10570*/  @!P0 SYNCS.PHASECHK.TRANS64 P0, [R3+URZ], R0 ;  /* 0x00000000030085a7 */ /* 0x000ea4000800007f */
[----:B--2---:R-:W-:Y:S05]  /*10580*/  @!P0 BRA `(.L_x_21) ;  /* 0xfffffffc00ec8947 */ /* 0x004fea000383ffff */
[----:B------:R-:W-:Y:S05]  /*10590*/  BRA `(.L_x_20) ;  /* 0xffffff1800287947 */ /* 0x000fea000383ffff */
.L_x_27:
[----:B-----5:R2:W-:Y:S02]  /*105a0*/  STL [R1+0x88], R0 ;  /* 0x0000880001007387 */ /* 0x0205e40000100800 */
[----:B--2---:R-:W-:-:S04]  /*105b0*/  IMAD.U32 R0, RZ, RZ, UR9 ;  /* 0x00000009ff007e24 */ /* 0x004fc8000f8e00ff */
[----:B------:R2:W3:Y:S03]  /*105c0*/  SYNCS.PHASECHK.TRANS64.TRYWAIT P0, [R0+URZ], R229 ;  /* 0x000000e5000075a7 */ /* 0x0004e6000800017f */
[----:B---3--:R-:W-:Y:S05]  /*105d0*/  @!P0 NANOSLEEP.SYNCS 0x989680 ;  /* 0x009896800000895d */ /* 0x008fea0003900000 */
[----:B------:R2:W3:Y:S02]  /*105e0*/  @!P0 SYNCS.PHASECHK.TRANS64 P0, [R0+URZ], R229 ;  /* 0x000000e5000085a7 */ /* 0x0004e4000800007f */
[----:B--2---:R2:W5:Y:S02]  /*105f0*/  LDL.LU R0, [R1+0x88] ;  /* 0x0000880001007983 */ /* 0x0045640000300800 */
[----:B--23--:R-:W-:Y:S05]  /*10600*/  @!P0 BRA `(.L_x_27) ;  /* 0xfffffffc00e48947 */ /* 0x00cfea000383ffff */
[----:B------:R-:W-:Y:S05]  /*10610*/  BRA `(.L_x_26) ;  /* 0xffffff2800cc7947 */ /* 0x000fea000383ffff */
.L_x_302:
[----:B------:R-:W-:Y:S01]  /*10620*/  BSSY B1, `(.L_x_321) ;  /* 0x0000006000017945 */ /* 0x000fe20003800000 */
[----:B------:R-:W-:-:S07]  /*10630*/  IMAD.MOV.U32 R2, RZ, RZ, -0x1 ;  /* 0xffffffffff027424 */ /* 0x000fce00078e00ff */
[----:B------:R-:W-:Y:S05]  /*10640*/  WARPSYNC.COLLECTIVE R2, `(.L_x_322) ;  /* 0x00000000020c7348 */ /* 0x000fea0003c00000 */
[----:B------:R-:W-:Y:S02]  /*10650*/  ELECT P0, UR62, PT ;  /* 0x00000000003e782f */ /* 0x000fe40003800000 */
[----:B------:R-:W-:Y:S01]  /*10660*/  MOV R2, UR62 ;  /* 0x0000003e00027c02 */ /* 0x000fe20008000f00 */
[----:B------:R-:W-:Y:S10]  /*10670*/  ENDCOLLECTIVE ;  /* 0x000000000000791b */ /* 0x000ff40003800000 */
.L_x_322:
[----:B------:R-:W-:Y:S05]  /*10680*/  BSYNC B1 ;  /* 0x0000000000017941 */ /* 0x000fea0003800000 */
.L_x_321:
[----:B------:R-:W-:Y:S05]  /*10690*/  BRA `(.L_x_323) ;  /* 0xfffffff000007947 */ /* 0x000fea000383ffff */
.L_x_305:
[----:B0-----:R0:W2:Y:S02]  /*106a0*/  SYNCS.PHASECHK.TRANS64.TRYWAIT P0, [R11+URZ+0x20], R4 ;  /* 0x000020040b0075a7 */ /* 0x0010a4000800017f */
[----:B--2---:R-:W-:Y:S05]  /*106b0*/  @!P0 NANOSLEEP.SYNCS 0x989680 ;  /* 0x009896800000895d */ /* 0x004fea0003900000 */
[----:B------:R-:W2:Y:S02]  /*106c0*/  @!P0 SYNCS.PHASECHK.TRANS64 P0, [R11+URZ+0x20], R4 ;  /* 0x000020040b0085a7 */ /* 0x000ea4000800007f */
[----:B--2---:R-:W-:Y:S05]  /*106d0*/  @!P0 BRA `(.L_x_305) ;  /* 0xfffffffc00f08947 */ /* 0x004fea000383ffff */
[----:B------:R-:W-:Y:S05]  /*106e0*/  BRA `(.L_x_324) ;  /* 0xfffffff000407947 */ /* 0x000fea000383ffff */
.L_x_313:
[----:B------:R-:W-:Y:S01]  /*106f0*/  BSSY B0, `(.L_x_325) ;  /* 0x0000006000007945 */ /* 0x000fe20003800000 */
[----:B------:R-:W-:-:S07]  /*10700*/  IMAD.MOV.U32 R2, RZ, RZ, -0x1 ;  /* 0xffffffffff027424 */ /* 0x000fce00078e00ff */
[----:B------:R-:W-:Y:S05]  /*10710*/  WARPSYNC.COLLECTIVE R2, `(.L_x_326) ;  /* 0x00000000020c7348 */ /* 0x000fea0003c00000 */
[----:B------:R-:W-:Y:S02]  /*10720*/  ELECT P0, UR62, PT ;  /* 0x00000000003e782f */ /* 0x000fe40003800000 */
[----:B------:R-:W-:Y:S01]  /*10730*/  MOV R2, UR62 ;  /* 0x0000003e00027c02 */ /* 0x000fe20008000f00 */
[----:B------:R-:W-:Y:S10]  /*10740*/  ENDCOLLECTIVE ;  /* 0x000000000000791b */ /* 0x000ff40003800000 */
.L_x_326:
[----:B------:R-:W-:Y:S05]  /*10750*/  BSYNC B0 ;  /* 0x0000000000007941 */ /* 0x000fea0003800000 */
.L_x_325:
[----:B------:R-:W-:Y:S05]  /*10760*/  BRA `(.L_x_327) ;  /* 0xfffffff800bc7947 */ /* 0x000fea000383ffff */
.L_x_317:
[----:B0-----:R0:W1:Y:S02]  /*10770*/  SYNCS.PHASECHK.TRANS64.TRYWAIT P0, [R7+URZ], R2 ;  /* 0x00000002070075a7 */ /* 0x001064000800017f */
[----:B-1----:R-:W-:Y:S05]  /*10780*/  @!P0 NANOSLEEP.SYNCS 0x989680 ;  /* 0x009896800000895d */ /* 0x002fea0003900000 */
[----:B------:R-:W1:Y:S02]  /*10790*/  @!P0 SYNCS.PHASECHK.TRANS64 P0, [R7+URZ], R2 ;  /* 0x00000002070085a7 */ /* 0x000e64000800007f */
[----:B-1----:R-:W-:Y:S05]  /*107a0*/  @!P0 BRA `(.L_x_317) ;  /* 0xfffffffc00f08947 */ /* 0x002fea000383ffff */
[----:B------:R-:W-:Y:S05]  /*107b0*/  BRA `(.L_x_328) ;  /* 0xfffffffc00007947 */ /* 0x000fea000383ffff */
.L_x_318:
[----:B0-----:R0:W1:Y:S02]  /*107c0*/  SYNCS.PHASECHK.TRANS64.TRYWAIT P0, [R9+URZ], R4 ;  /* 0x00000004090075a7 */ /* 0x001064000800017f */
[----:B-1----:R-:W-:Y:S05]  /*107d0*/  @!P0 NANOSLEEP.SYNCS 0x989680 ;  /* 0x009896800000895d */ /* 0x002fea0003900000 */
[----:B------:R-:W1:Y:S02]  /*107e0*/  @!P0 SYNCS.PHASECHK.TRANS64 P0, [R9+URZ], R4 ;  /* 0x00000004090085a7 */ /* 0x000e64000800007f */
[----:B-1----:R-:W-:Y:S05]  /*107f0*/  @!P0 BRA `(.L_x_318) ;  /* 0xfffffffc00f08947 */ /* 0x002fea000383ffff */
[----:B------:R-:W-:Y:S05]  /*10800*/  BRA `(.L_x_329) ;  /* 0xfffffffc00107947 */ /* 0x000fea000383ffff */
.L_x_319:
[----:B-1----:R1:W2:Y:S02]  /*10810*/  SYNCS.PHASECHK.TRANS64.TRYWAIT P0, [R6+URZ], R5 ;  /* 0x00000005060075a7 */ /* 0x0022a4000800017f */
[----:B--2---:R-:W-:Y:S05]  /*10820*/  @!P0 NANOSLEEP.SYNCS 0x989680 ;  /* 0x009896800000895d */ /* 0x004fea0003900000 */
[----:B------:R-:W2:Y:S02]  /*10830*/  @!P0 SYNCS.PHASECHK.TRANS64 P0, [R6+URZ], R5 ;  /* 0x00000005060085a7 */ /* 0x000ea4000800007f */
[----:B--2---:R-:W-:Y:S05]  /*10840*/  @!P0 BRA `(.L_x_319) ;  /* 0xfffffffc00f08947 */ /* 0x004fea000383ffff */
[----:B------:R-:W-:Y:S05]  /*10850*/  BRA `(.L_x_330) ;  /* 0xfffffffc00187947 */ /* 0x000fea000383ffff */
.L_x_331:
[----:B------:R-:W-:-:S00]  /*10860*/  BRA `(.L_x_331) ;  /* 0xfffffffc00fc7947 */ /* 0x000fc0000383ffff */
[----:B------:R-:W-:-:S00]  /*10870*/  NOP ;  /* 0x0000000000007918 */ /* 0x000fc00000000000 */
        /* <DEDUP_REMOVED lines=8> */
.L_x_332:


//--------------------- .nv.shared._ZN7cutlass13device_kernelINS_4gemm6kernel13GemmUniversalIN4cute5tupleIJiiiiEEENS1_10collective13CollectiveMmaINS1_37MainloopSm90TmaGmmaWarpSpecializedFP8ILi4ENS5_IJNS4_1CILi4EEESB_NSA_ILi1EEEEEENS1_35KernelTmaWarpSpecializedCooperativeEEENS5_IJNSA_ILi128EEENSA_ILi256EEESG_EEENS_12float_e4m3_tENS5_IJlSC_lEEESJ_SK_NS4_8TiledMMAINS4_8MMA_AtomIJNS4_4SM904GMMA31MMA_64x256x32_F32E4M3E4M3_SS_TNILNSO_7ScaleInE1ELSQ_1EEEEEENS4_6LayoutINS5_IJNSA_ILi2EEESC_SC_EEENS5_IJSC_NSA_ILi0EEESW_EEEEENS5_IJNS4_10UnderscoreESZ_SZ_EEEEENS4_23SM90_TMA_LOAD_MULTICASTENS4_14ComposedLayoutINS4_7SwizzleILi3ELi4ELi3EEENS4_18smem_ptr_flag_bitsILi8EEENST_INS5_IJNSA_ILi8EEESG_EEENS5_IJSG_SC_EEEEEEEvNS4_8identityES12_S1C_vS1D_EENS_8epilogue10collective6detail29Sm90TmaWarpSpecializedAdapterINS1G_15DefaultEpilogueISJ_SK_SK_NS1F_6thread17LinearCombinationISJ_Li1EffLNS1K_9ScaleType4KindE0ELNS_15FloatRoundStyleE2ESJ_EENS1_15EpilogueDefaultEEEEEvvEEEEvNT_6ParamsE --------------------------
	.section	.nv.shared._ZN7cutlass13device_kernelINS_4gemm6kernel13GemmUniversalIN4cute5tupleIJiiiiEEENS1_10collective13CollectiveMmaINS1_37MainloopSm90TmaGmmaWarpSpecializedFP8ILi4ENS5_IJNS4_1CILi4EEESB_NSA_ILi1EEEEEENS1_35KernelTmaWarpSpecializedCooperativeEEENS5_IJNSA_ILi128EEENSA_ILi256EEESG_EEENS_12float_e4m3_tENS5_IJlSC_lEEESJ_SK_NS4_8TiledMMAINS4_8MMA_AtomIJNS4_4SM904GMMA31MMA_64x256x32_F32E4M3E4M3_SS_TNILNSO_7ScaleInE1ELSQ_1EEEEEENS4_6LayoutINS5_IJNSA_ILi2EEESC_SC_EEENS5_IJSC_NSA_ILi0EEESW_EEEEENS5_IJNS4_10UnderscoreESZ_SZ_EEEEENS4_23SM90_TMA_LOAD_MULTICASTENS4_14ComposedLayoutINS4_7SwizzleILi3ELi4ELi3EEENS4_18smem_ptr_flag_bitsILi8EEENST_INS5_IJNSA_ILi8EEESG_EEENS5_IJSG_SC_EEEEEEEvNS4_8identityES12_S1C_vS1D_EENS_8epilogue10collective6detail29Sm90TmaWarpSpecializedAdapterINS1G_15DefaultEpilogueISJ_SK_SK_NS1F_6thread17LinearCombinationISJ_Li1EffLNS1K_9ScaleType4KindE0ELNS_15FloatRoundStyleE2ESJ_EENS1_15EpilogueDefaultEEEEEvvEEEEvNT_6ParamsE,"aw",@nobits
	.sectionflags	@""
	.align	16
	.zero		1024


//--------------------- .nv.shared.reserved.0     --------------------------
	.section	.nv.shared.reserved.0,"aw",@nobits
	.weak		__nv_reservedSMEM_offset_0_alias
	.size		__nv_reservedSMEM_offset_0_alias, 0, 0
	.other		__nv_reservedSMEM_offset_0_alias,@"STO_CUDA_RESERVED_SHARED STV_DEFAULT"
__nv_reservedSMEM_offset_0_alias:
	.zero		0


//--------------------- .nv.global                --------------------------
	.section	.nv.global,"aw",@nobits
.nv.global:
	.type		_ZN40_INTERNAL_71d39c73_4_k_cu_dc5d7c7e_223024cute1_E,@object
	.size		_ZN40_INTERNAL_71d39c73_4_k_cu_dc5d7c7e_223024cute1_E,(_ZN40_INTERNAL_71d39c73_4_k_cu_dc5d7c7e_223024cuda3std3__45__cpo6cbeginE - _ZN40_INTERNAL_71d39c73_4_k_cu_dc5d7c7e_223024cute1_E)
_ZN40_INTERNAL_71d39c73_4_k_cu_dc5d7c7e_223024cute1_E:
	.zero		1
	.type		_ZN40_INTERNAL_71d39c73_4_k_cu_dc5d7c7e_223024cuda3std3__45__cpo6cbeginE,@object
	.size		_ZN40_INTERNAL_71d39c73_4_k_cu_dc5d7c7e_223024cuda3std3__45__cpo6cbeginE,(_ZN40_INTERNAL_71d39c73_4_k_cu_dc5d7c7e_223024cuda3std3__48in_placeE - _ZN40_INTERNAL_71d39c73_4_k_cu_dc5d7c7e_223024cuda3std3__45__cpo6cbeginE)
_ZN40_INTERNAL_71d39c73_4_k_cu_dc5d7c7e_223024cuda3std3__45__cpo6cbeginE:
	.zero		1
	.type		_ZN40_INTERNAL_71d39c73_4_k_cu_dc5d7c7e_223024cuda3std3__48in_placeE,@object
	.size		_ZN40_INTERNAL_71d39c73_4_k_cu_dc5d7c7e_223024cuda3std3__48in_placeE,(_ZN40_INTERNAL_71d39c73_4_k_cu_dc5d7c7e_223024cuda3std6ranges3__45__cpo9iter_moveE - _ZN40_INTERNAL_71d39c73_4_k_cu_dc5d7c7e_223024cuda3std3__48in_placeE)
_ZN40_INTERNAL_71d39c73_4_k_cu_dc5d7c7e_223024cuda3std3__48in_placeE:
	.zero		1
	.type		_ZN40_INTERNAL_71d39c73_4_k_cu_dc5d7c7e_223024cuda3std6ranges3__45__cpo9iter_moveE,@object
	.size		_ZN40_INTERNAL_71d39c73_4_k_cu_dc5d7c7e_223024cuda3std6ranges3__45__cpo9iter_moveE,(_ZN40_INTERNAL_71d39c73_4_k_cu_dc5d7c7e_223024cuda3std3__45__cpo5beginE - _ZN40_INTERNAL_71d39c73_4_k_cu_dc5d7c7e_223024cuda3std6ranges3__45__cpo9iter_moveE)
_ZN40_INTERNAL_71d39c73_4_k_cu_dc5d7c7e_223024cuda3std6ranges3__45__cpo9iter_moveE:
	.zero		1
	.type		_ZN40_INTERNAL_71d39c73_4_k_cu_dc5d7c7e_223024cuda3std3__45__cpo5beginE,@object
	.size		_ZN40_INTERNAL_71d39c73_4_k_cu_dc5d7c7e_223024cuda3std3__45__cpo5beginE,(_ZN40_INTERNAL_71d39c73_4_k_cu_dc5d7c7e_223024cuda3std3__442_GLOBAL__N__71d39c73_4_k_cu_dc5d7c7e_223026ignoreE - _ZN40_INTERNAL_71d39c73_4_k_cu_dc5d7c7e_223024cuda3std3__45__cpo5beginE)
_ZN40_INTERNAL_71d39c73_4_k_cu_dc5d7c7e_223024cuda3std3__45__cpo5beginE:
	.zero		1
	.type		_ZN40_INTERNAL_71d39c73_4_k_cu_dc5d7c7e_223024cuda3std3__442_GLOBAL__N__71d39c73_4_k_cu_dc5d7c7e_223026ignoreE,@object
	.size		_ZN40_INTERNAL_71d39c73_4_k_cu_dc5d7c7e_223024cuda3std3__442_GLOBAL__N__71d39c73_4_k_cu_dc5d7c7e_223026ignoreE,(_ZN40_INTERNAL_71d39c73_4_k_cu_dc5d7c7e_223024cute7productE - _ZN40_INTERNAL_71d39c73_4_k_cu_dc5d7c7e_223024cuda3std3__442_GLOBAL__N__71d39c73_4_k_cu_dc5d7c7e_223026ignoreE)
_ZN40_INTERNAL_71d39c73_4_k_cu_dc5d7c7e_223024cuda3std3__442_GLOBAL__N__71d39c73_4_k_cu_dc5d7c7e_223026ignoreE:
	.zero		1
	.type		_ZN40_INTERNAL_71d39c73_4_k_cu_dc5d7c7e_223024cute7productE,@object
	.size		_ZN40_INTERNAL_71d39c73_4_k_cu_dc5d7c7e_223024cute7productE,(_ZN40_INTERNAL_71d39c73_4_k_cu_dc5d7c7e_223024cuda3std3__45__cpo3endE - _ZN40_INTERNAL_71d39c73_4_k_cu_dc5d7c7e_223024cute7productE)
_ZN40_INTERNAL_71d39c73_4_k_cu_dc5d7c7e_223024cute7productE:
	.zero		1
	.type		_ZN40_INTERNAL_71d39c73_4_k_cu_dc5d7c7e_223024cuda3std3__45__cpo3endE,@object
	.size		_ZN40_INTERNAL_71d39c73_4_k_cu_dc5d7c7e_223024cuda3std3__45__cpo3endE,(_ZN40_INTERNAL_71d39c73_4_k_cu_dc5d7c7e_223024cuda3std3__419piecewise_constructE - _ZN40_INTERNAL_71d39c73_4_k_cu_dc5d7c7e_223024cuda3std3__45__cpo3endE)
_ZN40_INTERNAL_71d39c73_4_k_cu_dc5d7c7e_223024cuda3std3__45__cpo3endE:
	.zero		1
	.type		_ZN40_INTERNAL_71d39c73_4_k_cu_dc5d7c7e_223024cuda3std3__419piecewise_constructE,@object
	.size		_ZN40_INTERNAL_71d39c73_4_k_cu_dc5d7c7e_223024cuda3std3__419piecewise_constructE,(_ZN40_INTERNAL_71d39c73_4_k_cu_dc5d7c7e_223024cuda3std3__45__cpo4cendE - _ZN40_INTERNAL_71d39c73_4_k_cu_dc5d7c7e_223024cuda3std3__419piecewise_constructE)
_ZN40_INTERNAL_71d39c73_4_k_cu_dc5d7c7e_223024cuda3std3__419piecewise_constructE:
	.zero		1
	.type		_ZN40_INTERNAL_71d39c73_4_k_cu_dc5d7c7e_223024cuda3std3__45__cpo4cendE,@object
	.size		_ZN40_INTERNAL_71d39c73_4_k_cu_dc5d7c7e_223024cuda3std3__45__cpo4cendE,(_ZN40_INTERNAL_71d39c73_4_k_cu_dc5d7c7e_223024cuda3std6ranges3__45__cpo4swapE - _ZN40_INTERNAL_71d39c73_4_k_cu_dc5d7c7e_223024cuda3std3__45__cpo4cendE)
_ZN40_INTERNAL_71d39c73_4_k_cu_dc5d7c7e_223024cuda3std3__45__cpo4cendE:
	.zero		1
	.type		_ZN40_INTERNAL_71d39c73_4_k_cu_dc5d7c7e_223024cuda3std6ranges3__45__cpo4swapE,@object
	.size		_ZN40_INTERNAL_71d39c73_4_k_cu_dc5d7c7e_223024cuda3std6ranges3__45__cpo4swapE,(.L_7 - _ZN40_INTERNAL_71d39c73_4_k_cu_dc5d7c7e_223024cuda3std6ranges3__45__cpo4swapE)
_ZN40_INTERNAL_71d39c73_4_k_cu_dc5d7c7e_223024cuda3std6ranges3__45__cpo4swapE:
	.zero		1
.L_7:


//--------------------- .nv.constant0._ZN7cutlass13device_kernelINS_4gemm6kernel13GemmUniversalIN4cute5tupleIJiiiiEEENS1_10collective13CollectiveMmaINS1_37MainloopSm90TmaGmmaWarpSpecializedFP8ILi4ENS5_IJNS4_1CILi4EEESB_NSA_ILi1EEEEEENS1_35KernelTmaWarpSpecializedCooperativeEEENS5_IJNSA_ILi128EEENSA_ILi256EEESG_EEENS_12float_e4m3_tENS5_IJlSC_lEEESJ_SK_NS4_8TiledMMAINS4_8MMA_AtomIJNS4_4SM904GMMA31MMA_64x256x32_F32E4M3E4M3_SS_TNILNSO_7ScaleInE1ELSQ_1EEEEEENS4_6LayoutINS5_IJNSA_ILi2EEESC_SC_EEENS5_IJSC_NSA_ILi0EEESW_EEEEENS5_IJNS4_10UnderscoreESZ_SZ_EEEEENS4_23SM90_TMA_LOAD_MULTICASTENS4_14ComposedLayoutINS4_7SwizzleILi3ELi4ELi3EEENS4_18smem_ptr_flag_bitsILi8EEENST_INS5_IJNSA_ILi8EEESG_EEENS5_IJSG_SC_EEEEEEEvNS4_8identityES12_S1C_vS1D_EENS_8epilogue10collective6detail29Sm90TmaWarpSpecializedAdapterINS1G_15DefaultEpilogueISJ_SK_SK_NS1F_6thread17LinearCombinationISJ_Li1EffLNS1K_9ScaleType4KindE0ELNS_15FloatRoundStyleE2ESJ_EENS1_15EpilogueDefaultEEEEEvvEEEEvNT_6ParamsE --------------------------
	.section	.nv.constant0._ZN7cutlass13device_kernelINS_4gemm6kernel13GemmUniversalIN4cute5tupleIJiiiiEEENS1_10collective13CollectiveMmaINS1_37MainloopSm90TmaGmmaWarpSpecializedFP8ILi4ENS5_IJNS4_1CILi4EEESB_NSA_ILi1EEEEEENS1_35KernelTmaWarpSpecializedCooperativeEEENS5_IJNSA_ILi128EEENSA_ILi256EEESG_EEENS_12float_e4m3_tENS5_IJlSC_lEEESJ_SK_NS4_8TiledMMAINS4_8MMA_AtomIJNS4_4SM904GMMA31MMA_64x256x32_F32E4M3E4M3_SS_TNILNSO_7ScaleInE1ELSQ_1EEEEEENS4_6LayoutINS5_IJNSA_ILi2EEESC_SC_EEENS5_IJSC_NSA_ILi0EEESW_EEEEENS5_IJNS4_10UnderscoreESZ_SZ_EEEEENS4_23SM90_TMA_LOAD_MULTICASTENS4_14ComposedLayoutINS4_7SwizzleILi3ELi4ELi3EEENS4_18smem_ptr_flag_bitsILi8EEENST_INS5_IJNSA_ILi8EEESG_EEENS5_IJSG_SC_EEEEEEEvNS4_8identityES12_S1C_vS1D_EENS_8epilogue10collective6detail29Sm90TmaWarpSpecializedAdapterINS1G_15DefaultEpilogueISJ_SK_SK_NS1F_6thread17LinearCombinationISJ_Li1EffLNS1K_9ScaleType4KindE0ELNS_15FloatRoundStyleE2ESJ_EENS1_15EpilogueDefaultEEEEEvvEEEEvNT_6ParamsE,"a",@progbits
	.sectionflags	@""
	.align	4
.nv.constant0._ZN7cutlass13device_kernelINS_4gemm6kernel13GemmUniversalIN4cute5tupleIJiiiiEEENS1_10collective13CollectiveMmaINS1_37MainloopSm90TmaGmmaWarpSpecializedFP8ILi4ENS5_IJNS4_1CILi4EEESB_NSA_ILi1EEEEEENS1_35KernelTmaWarpSpecializedCooperativeEEENS5_IJNSA_ILi128EEENSA_ILi256EEESG_EEENS_12float_e4m3_tENS5_IJlSC_lEEESJ_SK_NS4_8TiledMMAINS4_8MMA_AtomIJNS4_4SM904GMMA31MMA_64x256x32_F32E4M3E4M3_SS_TNILNSO_7ScaleInE1ELSQ_1EEEEEENS4_6LayoutINS5_IJNSA_ILi2EEESC_SC_EEENS5_IJSC_NSA_ILi0EEESW_EEEEENS5_IJNS4_10UnderscoreESZ_SZ_EEEEENS4_23SM90_TMA_LOAD_MULTICASTENS4_14ComposedLayoutINS4_7SwizzleILi3ELi4ELi3EEENS4_18smem_ptr_flag_bitsILi8EEENST_INS5_IJNSA_ILi8EEESG_EEENS5_IJSG_SC_EEEEEEEvNS4_8identityES12_S1C_vS1D_EENS_8epilogue10collective6detail29Sm90TmaWarpSpecializedAdapterINS1G_15DefaultEpilogueISJ_SK_SK_NS1F_6thread17LinearCombinationISJ_Li1EffLNS1K_9ScaleType4KindE0ELNS_15FloatRoundStyleE2ESJ_EENS1_15EpilogueDefaultEEEEEvvEEEEvNT_6ParamsE:
	.zero		1664


//--------------------- SYMBOLS --------------------------

	.type		.nv.reservedSmem.offset0,@object
	.size		.nv.reservedSmem.offset0,0x4
